	.target	sm_90a

	.elftype	@"ET_EXEC"


//--------------------- .note.nv.tkinfo           --------------------------
	.section	.note.nv.tkinfo,"",@"SHT_NOTE"
	.sectionflags	@"SHF_NOTE_NV_TKINFO"
	.tkinfo
        /*0018*/ 	.word	0x00000002
        /*0030*/ 	.string	""
        /*0030*/ 	.string	"ptxas"
        /*0030*/ 	.string	"Cuda compilation tools, release 13.0, V13.0.88"
        /*0030*/ 	.string	"Build cuda_13.0.r13.0/compiler.36424714_0"
        /*0030*/ 	.string	"-arch sm_90a -m 64 "



//--------------------- .note.nv.cuinfo           --------------------------
	.section	.note.nv.cuinfo,"",@"SHT_NOTE"
	.sectionflags	@"SHF_NOTE_NV_CUINFO"
        /*0018*/ 	.short	0x0002
        /*001a*/ 	.short	0x005a
        /*001c*/ 	.short	0x0082
	.zero		2


//--------------------- .nv.info                  --------------------------
	.section	.nv.info,"",@"SHT_CUDA_INFO"
	.align	4


	//----- nvinfo : EIATTR_REGCOUNT
	.align		4
        /*0000*/ 	.byte	0x04, 0x2f
        /*0002*/ 	.short	(.L_15 - .L_14)
	.align		4
.L_14:
        /*0004*/ 	.word	index@(_ZN7cutlass13device_kernelINS_4gemm6kernel13GemmUniversalIN4cute5tupleIJiiiiEEENS1_10collective13CollectiveMmaINS1_34MainloopSm90TmaGmmaWarpSpecializedILi3ENS5_IJNS4_1CILi2EEENSA_ILi1EEESC_EEENS1_35KernelTmaWarpSpecializedCooperativeEEENS5_IJNSA_ILi128EEENSA_ILi256EEENSA_ILi64EEEEEENS_10tfloat32_tENS5_IJlSC_lEEESK_SL_NS4_8TiledMMAINS4_8MMA_AtomIJNS4_4SM904GMMA30MMA_64x256x8_F32TF32TF32_SS_TNILNSP_7ScaleInE1ELSR_1EEEEEENS4_6LayoutISD_NS5_IJSC_NSA_ILi0EEESV_EEEEENS5_IJNS4_10UnderscoreESY_SY_EEEEENS4_13SM90_TMA_LOADENS4_14ComposedLayoutINS4_7SwizzleILi3ELi4ELi3EEENS4_18smem_ptr_flag_bitsILi32EEENSU_INS5_IJNSA_ILi8EEENSA_ILi32EEEEEENS5_IJS18_SC_EEEEEEEvNS4_8identityENS4_23SM90_TMA_LOAD_MULTICASTES1C_vS1D_EENS_8epilogue10collective6detail29Sm90TmaWarpSpecializedAdapterINS1H_15DefaultEpilogueISK_SL_SL_NS1G_6thread17LinearCombinationISK_Li1EffLNS1L_9ScaleType4KindE0ELNS_15FloatRoundStyleE2ESK_EENS1_15EpilogueDefaultEEEEEvvEEEEvNT_6ParamsE)
        /*0008*/ 	.word	0x000000a8


	//----- nvinfo : EIATTR_FRAME_SIZE
	.align		4
.L_15:
        /*000c*/ 	.byte	0x04, 0x11
        /*000e*/ 	.short	(.L_17 - .L_16)
	.align		4
.L_16:
        /*0010*/ 	.word	index@(_ZN7cutlass13device_kernelINS_4gemm6kernel13GemmUniversalIN4cute5tupleIJiiiiEEENS1_10collective13CollectiveMmaINS1_34MainloopSm90TmaGmmaWarpSpecializedILi3ENS5_IJNS4_1CILi2EEENSA_ILi1EEESC_EEENS1_35KernelTmaWarpSpecializedCooperativeEEENS5_IJNSA_ILi128EEENSA_ILi256EEENSA_ILi64EEEEEENS_10tfloat32_tENS5_IJlSC_lEEESK_SL_NS4_8TiledMMAINS4_8MMA_AtomIJNS4_4SM904GMMA30MMA_64x256x8_F32TF32TF32_SS_TNILNSP_7ScaleInE1ELSR_1EEEEEENS4_6LayoutISD_NS5_IJSC_NSA_ILi0EEESV_EEEEENS5_IJNS4_10UnderscoreESY_SY_EEEEENS4_13SM90_TMA_LOADENS4_14ComposedLayoutINS4_7SwizzleILi3ELi4ELi3EEENS4_18smem_ptr_flag_bitsILi32EEENSU_INS5_IJNSA_ILi8EEENSA_ILi32EEEEEENS5_IJS18_SC_EEEEEEEvNS4_8identityENS4_23SM90_TMA_LOAD_MULTICASTES1C_vS1D_EENS_8epilogue10collective6detail29Sm90TmaWarpSpecializedAdapterINS1H_15DefaultEpilogueISK_SL_SL_NS1G_6thread17LinearCombinationISK_Li1EffLNS1L_9ScaleType4KindE0ELNS_15FloatRoundStyleE2ESK_EENS1_15EpilogueDefaultEEEEEvvEEEEvNT_6ParamsE)
        /*0014*/ 	.word	0x00000000


	//----- nvinfo : EIATTR_MIN_STACK_SIZE
	.align		4
.L_17:
        /*0018*/ 	.byte	0x04, 0x12
        /*001a*/ 	.short	(.L_19 - .L_18)
	.align		4
.L_18:
        /*001c*/ 	.word	index@(_ZN7cutlass13device_kernelINS_4gemm6kernel13GemmUniversalIN4cute5tupleIJiiiiEEENS1_10collective13CollectiveMmaINS1_34MainloopSm90TmaGmmaWarpSpecializedILi3ENS5_IJNS4_1CILi2EEENSA_ILi1EEESC_EEENS1_35KernelTmaWarpSpecializedCooperativeEEENS5_IJNSA_ILi128EEENSA_ILi256EEENSA_ILi64EEEEEENS_10tfloat32_tENS5_IJlSC_lEEESK_SL_NS4_8TiledMMAINS4_8MMA_AtomIJNS4_4SM904GMMA30MMA_64x256x8_F32TF32TF32_SS_TNILNSP_7ScaleInE1ELSR_1EEEEEENS4_6LayoutISD_NS5_IJSC_NSA_ILi0EEESV_EEEEENS5_IJNS4_10UnderscoreESY_SY_EEEEENS4_13SM90_TMA_LOADENS4_14ComposedLayoutINS4_7SwizzleILi3ELi4ELi3EEENS4_18smem_ptr_flag_bitsILi32EEENSU_INS5_IJNSA_ILi8EEENSA_ILi32EEEEEENS5_IJS18_SC_EEEEEEEvNS4_8identityENS4_23SM90_TMA_LOAD_MULTICASTES1C_vS1D_EENS_8epilogue10collective6detail29Sm90TmaWarpSpecializedAdapterINS1H_15DefaultEpilogueISK_SL_SL_NS1G_6thread17LinearCombinationISK_Li1EffLNS1L_9ScaleType4KindE0ELNS_15FloatRoundStyleE2ESK_EENS1_15EpilogueDefaultEEEEEvvEEEEvNT_6ParamsE)
        /*0020*/ 	.word	0x00000000
.L_19:


//--------------------- .nv.compat                --------------------------
	.section	.nv.compat,"",@"SHT_CUDA_COMPAT_INFO"
	.align	4
        /*0000*/ 	.byte	0x02, 0x09, 0x01, 0x00, 0x02, 0x02, 0x04, 0x00, 0x02, 0x05, 0x05, 0x00, 0x03, 0x07, 0x01, 0x01
        /*0010*/ 	.byte	0x02, 0x03, 0x01, 0x00, 0x02, 0x06, 0x01, 0x00, 0x04, 0x0b, 0x08, 0x00, 0x00, 0x00, 0x00, 0x00
        /*0020*/ 	.byte	0x00, 0x00, 0x00, 0x00


//--------------------- .nv.info._ZN7cutlass13device_kernelINS_4gemm6kernel13GemmUniversalIN4cute5tupleIJiiiiEEENS1_10collective13CollectiveMmaINS1_34MainloopSm90TmaGmmaWarpSpecializedILi3ENS5_IJNS4_1CILi2EEENSA_ILi1EEESC_EEENS1_35KernelTmaWarpSpecializedCooperativeEEENS5_IJNSA_ILi128EEENSA_ILi256EEENSA_ILi64EEEEEENS_10tfloat32_tENS5_IJlSC_lEEESK_SL_NS4_8TiledMMAINS4_8MMA_AtomIJNS4_4SM904GMMA30MMA_64x256x8_F32TF32TF32_SS_TNILNSP_7ScaleInE1ELSR_1EEEEEENS4_6LayoutISD_NS5_IJSC_NSA_ILi0EEESV_EEEEENS5_IJNS4_10UnderscoreESY_SY_EEEEENS4_13SM90_TMA_LOADENS4_14ComposedLayoutINS4_7SwizzleILi3ELi4ELi3EEENS4_18smem_ptr_flag_bitsILi32EEENSU_INS5_IJNSA_ILi8EEENSA_ILi32EEEEEENS5_IJS18_SC_EEEEEEEvNS4_8identityENS4_23SM90_TMA_LOAD_MULTICASTES1C_vS1D_EENS_8epilogue10collective6detail29Sm90TmaWarpSpecializedAdapterINS1H_15DefaultEpilogueISK_SL_SL_NS1G_6thread17LinearCombinationISK_Li1EffLNS1L_9ScaleType4KindE0ELNS_15FloatRoundStyleE2ESK_EENS1_15EpilogueDefaultEEEEEvvEEEEvNT_6ParamsE --------------------------
	.section	.nv.info._ZN7cutlass13device_kernelINS_4gemm6kernel13GemmUniversalIN4cute5tupleIJiiiiEEENS1_10collective13CollectiveMmaINS1_34MainloopSm90TmaGmmaWarpSpecializedILi3ENS5_IJNS4_1CILi2EEENSA_ILi1EEESC_EEENS1_35KernelTmaWarpSpecializedCooperativeEEENS5_IJNSA_ILi128EEENSA_ILi256EEENSA_ILi64EEEEEENS_10tfloat32_tENS5_IJlSC_lEEESK_SL_NS4_8TiledMMAINS4_8MMA_AtomIJNS4_4SM904GMMA30MMA_64x256x8_F32TF32TF32_SS_TNILNSP_7ScaleInE1ELSR_1EEEEEENS4_6LayoutISD_NS5_IJSC_NSA_ILi0EEESV_EEEEENS5_IJNS4_10UnderscoreESY_SY_EEEEENS4_13SM90_TMA_LOADENS4_14ComposedLayoutINS4_7SwizzleILi3ELi4ELi3EEENS4_18smem_ptr_flag_bitsILi32EEENSU_INS5_IJNSA_ILi8EEENSA_ILi32EEEEEENS5_IJS18_SC_EEEEEEEvNS4_8identityENS4_23SM90_TMA_LOAD_MULTICASTES1C_vS1D_EENS_8epilogue10collective6detail29Sm90TmaWarpSpecializedAdapterINS1H_15DefaultEpilogueISK_SL_SL_NS1G_6thread17LinearCombinationISK_Li1EffLNS1L_9ScaleType4KindE0ELNS_15FloatRoundStyleE2ESK_EENS1_15EpilogueDefaultEEEEEvvEEEEvNT_6ParamsE,"",@"SHT_CUDA_INFO"
	.sectionflags	@""
	.align	4


	//----- nvinfo : EIATTR_CUDA_API_VERSION
	.align		4
        /*0000*/ 	.byte	0x04, 0x37
        /*0002*/ 	.short	(.L_21 - .L_20)
.L_20:
        /*0004*/ 	.word	0x00000082


	//----- nvinfo : EIATTR_KPARAM_INFO
	.align		4
.L_21:
        /*0008*/ 	.byte	0x04, 0x17
        /*000a*/ 	.short	(.L_23 - .L_22)
.L_22:
        /*000c*/ 	.word	0x00000000
        /*0010*/ 	.short	0x0000
        /*0012*/ 	.short	0x0070
        /*0014*/ 	.byte	0x00, 0xf0, 0x01, 0x10


	//----- nvinfo : EIATTR_SPARSE_MMA_MASK
	.align		4
.L_23:
        /*0018*/ 	.byte	0x03, 0x50
        /*001a*/ 	.short	0x0000


	//----- nvinfo : EIATTR_MAXREG_COUNT
	.align		4
        /*001c*/ 	.byte	0x03, 0x1b
        /*001e*/ 	.short	0x00a8


	//----- nvinfo : EIATTR_NUM_BARRIERS
	.align		4
        /*0020*/ 	.byte	0x02, 0x4c
        /*0022*/ 	.byte	0x01
	.zero		1


	//----- nvinfo : EIATTR_EXTERNS
	.align		4
        /*0024*/ 	.byte	0x04, 0x0f
        /*0026*/ 	.short	(.L_25 - .L_24)


	//   ....[0]....
	.align		4
.L_24:
        /*0028*/ 	.word	index@(__assertfail)


	//----- nvinfo : EIATTR_MERCURY_ISA_VERSION
	.align		4
.L_25:
        /*002c*/ 	.byte	0x03, 0x5f
        /*002e*/ 	.short	0x0101


	//----- nvinfo : EIATTR_INT_WARP_WIDE_INSTR_OFFSETS
	.align		4
        /*0030*/ 	.byte	0x04, 0x31
        /*0032*/ 	.short	(.L_27 - .L_26)


	//   ....[0]....
.L_26:
        /*0034*/ 	.word	0x00000460


	//   ....[1]....
        /*0038*/ 	.word	0x00000490


	//   ....[2]....
        /*003c*/ 	.word	0x00000650


	//----- nvinfo : EIATTR_COOP_GROUP_MASK_REGIDS
	.align		4
.L_27:
        /*0040*/ 	.byte	0x04, 0x29
        /*0042*/ 	.short	(.L_29 - .L_28)


	//   ....[0]....
.L_28:
        /*0044*/ 	.word	0xffffffff


	//   ....[1]....
        /*0048*/ 	.word	0xffffffff


	//   ....[2]....
        /*004c*/ 	.word	0xffffffff


	//   ....[3]....
        /*0050*/ 	.word	0xffffffff


	//   ....[4]....
        /*0054*/ 	.word	0xffffffff


	//   ....[5]....
        /*0058*/ 	.word	0xffffffff


	//----- nvinfo : EIATTR_COOP_GROUP_INSTR_OFFSETS
	.align		4
.L_29:
        /*005c*/ 	.byte	0x04, 0x28
        /*005e*/ 	.short	(.L_31 - .L_30)


	//   ....[0]....
.L_30:
        /*0060*/ 	.word	0x00000060


	//   ....[1]....
        /*0064*/ 	.word	0x00000070


	//   ....[2]....
        /*0068*/ 	.word	0x00000130


	//   ....[3]....
        /*006c*/ 	.word	0x000002b0


	//   ....[4]....
        /*0070*/ 	.word	0x000007d0


	//   ....[5]....
        /*0074*/ 	.word	0x00001220


	//----- nvinfo : EIATTR_REG_RECONFIG
	.align		4
.L_31:
        /*0078*/ 	.byte	0x01, 0x54
	.zero		2


	//----- nvinfo : EIATTR_SYSCALL_OFFSETS
	.align		4
        /*007c*/ 	.byte	0x04, 0x46
        /*007e*/ 	.short	(.L_33 - .L_32)


	//   ....[0]....
.L_32:
        /*0080*/ 	.word	0x000013e0


	//----- nvinfo : EIATTR_MBARRIER_INSTR_OFFSETS
	.align		4
.L_33:
        /*0084*/ 	.byte	0x04, 0x39
        /*0086*/ 	.short	(.L_35 - .L_34)


	//   ....[0]....
.L_34:
        /*0088*/ 	.word	0x00000230
        /*008c*/ 	.word	0x000000ff
        /*0090*/ 	.word	0x00000000
        /*0094*/ 	.short	0x0100
        /*0096*/ 	.byte	0x08
	.zero		1


	//   ....[1]....
        /*0098*/ 	.word	0x00000240
        /*009c*/ 	.word	0x000000ff
        /*00a0*/ 	.word	0x00000018
        /*00a4*/ 	.short	0x0100
        /*00a6*/ 	.byte	0x08
	.zero		1


	//   ....[2]....
        /*00a8*/ 	.word	0x00000250
        /*00ac*/ 	.word	0x000000ff
        /*00b0*/ 	.word	0x00000008
        /*00b4*/ 	.short	0x0100
        /*00b6*/ 	.byte	0x08
	.zero		1


	//   ....[3]....
        /*00b8*/ 	.word	0x00000260
        /*00bc*/ 	.word	0x000000ff
        /*00c0*/ 	.word	0x00000020
        /*00c4*/ 	.short	0x0100
        /*00c6*/ 	.byte	0x08
	.zero		1


	//   ....[4]....
        /*00c8*/ 	.word	0x00000270
        /*00cc*/ 	.word	0x000000ff
        /*00d0*/ 	.word	0x00000010
        /*00d4*/ 	.short	0x0100
        /*00d6*/ 	.byte	0x08
	.zero		1


	//   ....[5]....
        /*00d8*/ 	.word	0x00000280
        /*00dc*/ 	.word	0x000000ff
        /*00e0*/ 	.word	0x00000028
        /*00e4*/ 	.short	0x0100
        /*00e6*/ 	.byte	0x08
	.zero		1


	//   ....[6]....
        /*00e8*/ 	.word	0x000006d0
        /*00ec*/ 	.word	0x000000ff
        /*00f0*/ 	.word	0x00000040
        /*00f4*/ 	.short	0x0100
        /*00f6*/ 	.byte	0x06
	.zero		1


	//   ....[7]....
        /*00f8*/ 	.word	0x00000760
        /*00fc*/ 	.word	0x000000ff
        /*0100*/ 	.word	0x00000048
        /*0104*/ 	.short	0x0100
        /*0106*/ 	.byte	0x06
	.zero		1


	//   ....[8]....
        /*0108*/ 	.word	0x000014a0
        /*010c*/ 	.word	0x00000003
        /*0110*/ 	.word	0x00000000
        /*0114*/ 	.short	0x010a
        /*0116*/ 	.byte	0x3f
	.zero		1


	//   ....[9]....
        /*0118*/ 	.word	0x000014e0
        /*011c*/ 	.word	0x00000003
        /*0120*/ 	.word	0x00000000
        /*0124*/ 	.short	0x010a
        /*0126*/ 	.byte	0x3f
	.zero		1


	//   ....[10]....
        /*0128*/ 	.word	0x00001ae0
        /*012c*/ 	.word	0x00000005
        /*0130*/ 	.word	0x00000000
        /*0134*/ 	.short	0x010a
        /*0136*/ 	.byte	0x3f
	.zero		1


	//   ....[11]....
        /*0138*/ 	.word	0x00001b20
        /*013c*/ 	.word	0x00000005
        /*0140*/ 	.word	0x00000000
        /*0144*/ 	.short	0x010a
        /*0146*/ 	.byte	0x3f
	.zero		1


	//   ....[12]....
        /*0148*/ 	.word	0x00001fb0
        /*014c*/ 	.word	0x00000005
        /*0150*/ 	.word	0x00000000
        /*0154*/ 	.short	0x0101
        /*0156*/ 	.byte	0x3f
	.zero		1


	//   ....[13]....
        /*0158*/ 	.word	0x000021d0
        /*015c*/ 	.word	0x00000003
        /*0160*/ 	.word	0x00000000
        /*0164*/ 	.short	0x0101
        /*0166*/ 	.byte	0x3f
	.zero		1


	//   ....[14]....
        /*0168*/ 	.word	0x0000afb0
        /*016c*/ 	.word	0x00000017
        /*0170*/ 	.word	0x00000018
        /*0174*/ 	.short	0x010a
        /*0176*/ 	.byte	0x3f
	.zero		1


	//   ....[15]....
        /*0178*/ 	.word	0x0000b3e0
        /*017c*/ 	.word	0x00000003
        /*0180*/ 	.word	0x00000048
        /*0184*/ 	.short	0x0101
        /*0186*/ 	.byte	0x3f
	.zero		1


	//   ....[16]....
        /*0188*/ 	.word	0x0000bb40
        /*018c*/ 	.word	0x00000007
        /*0190*/ 	.word	0x00000000
        /*0194*/ 	.short	0x010a
        /*0196*/ 	.byte	0x3f
	.zero		1


	//   ....[17]....
        /*0198*/ 	.word	0x0000bbc0
        /*019c*/ 	.word	0x00000006
        /*01a0*/ 	.word	0x00000000
        /*01a4*/ 	.short	0x010a
        /*01a6*/ 	.byte	0x3f
	.zero		1


	//   ....[18]....
        /*01a8*/ 	.word	0x0000bc50
        /*01ac*/ 	.word	0x00000003
        /*01b0*/ 	.word	0x00000000
        /*01b4*/ 	.short	0x010a
        /*01b6*/ 	.byte	0x3f
	.zero		1


	//   ....[19]....
        /*01b8*/ 	.word	0x0000bcb0
        /*01bc*/ 	.word	0x00000003
        /*01c0*/ 	.word	0x00000000
        /*01c4*/ 	.short	0x010a
        /*01c6*/ 	.byte	0x3f
	.zero		1


	//   ....[20]....
        /*01c8*/ 	.word	0x0000bd00
        /*01cc*/ 	.word	0x00000005
        /*01d0*/ 	.word	0x00000000
        /*01d4*/ 	.short	0x010a
        /*01d6*/ 	.byte	0x3f
	.zero		1


	//   ....[21]....
        /*01d8*/ 	.word	0x0000bdd0
        /*01dc*/ 	.word	0x00000017
        /*01e0*/ 	.word	0x00000018
        /*01e4*/ 	.short	0x010a
        /*01e6*/ 	.byte	0x3f
	.zero		1


	//   ....[22]....
        /*01e8*/ 	.word	0x0000bea0
        /*01ec*/ 	.word	0x00000007
        /*01f0*/ 	.word	0x00000000
        /*01f4*/ 	.short	0x010a
        /*01f6*/ 	.byte	0x3f
	.zero		1


	//   ....[23]....
        /*01f8*/ 	.word	0x0000bef0
        /*01fc*/ 	.word	0x00000006
        /*0200*/ 	.word	0x00000000
        /*0204*/ 	.short	0x010a
        /*0206*/ 	.byte	0x3f
	.zero		1


	//----- nvinfo : EIATTR_NUM_MBARRIERS
	.align		4
.L_35:
        /*0208*/ 	.byte	0x03, 0x38
        /*020a*/ 	.short	0x0008


	//----- nvinfo : EIATTR_EXIT_INSTR_OFFSETS
	.align		4
        /*020c*/ 	.byte	0x04, 0x1c
        /*020e*/ 	.short	(.L_37 - .L_36)


	//   ....[0]....
.L_36:
        /*0210*/ 	.word	0x00000930


	//   ....[1]....
        /*0214*/ 	.word	0x00001150


	//   ....[2]....
        /*0218*/ 	.word	0x0000a6c0


	//   ....[3]....
        /*021c*/ 	.word	0x0000ac20


	//   ....[4]....
        /*0220*/ 	.word	0x0000bca0


	//----- nvinfo : EIATTR_MAX_THREADS
	.align		4
.L_37:
        /*0224*/ 	.byte	0x04, 0x05
        /*0226*/ 	.short	(.L_39 - .L_38)
.L_38:
        /*0228*/ 	.word	0x00000180
        /*022c*/ 	.word	0x00000001
        /*0230*/ 	.word	0x00000001


	//----- nvinfo : EIATTR_CRS_STACK_SIZE
	.align		4
.L_39:
        /*0234*/ 	.byte	0x04, 0x1e
        /*0236*/ 	.short	(.L_41 - .L_40)
.L_40:
        /*0238*/ 	.word	0x00000000


	//----- nvinfo : EIATTR_CBANK_PARAM_SIZE
	.align		4
.L_41:
        /*023c*/ 	.byte	0x03, 0x19
        /*023e*/ 	.short	0x0470


	//----- nvinfo : EIATTR_PARAM_CBANK
	.align		4
        /*0240*/ 	.byte	0x04, 0x0a
        /*0242*/ 	.short	(.L_43 - .L_42)
	.align		4
.L_42:
        /*0244*/ 	.word	index@(.nv.constant0._ZN7cutlass13device_kernelINS_4gemm6kernel13GemmUniversalIN4cute5tupleIJiiiiEEENS1_10collective13CollectiveMmaINS1_34MainloopSm90TmaGmmaWarpSpecializedILi3ENS5_IJNS4_1CILi2EEENSA_ILi1EEESC_EEENS1_35KernelTmaWarpSpecializedCooperativeEEENS5_IJNSA_ILi128EEENSA_ILi256EEENSA_ILi64EEEEEENS_10tfloat32_tENS5_IJlSC_lEEESK_SL_NS4_8TiledMMAINS4_8MMA_AtomIJNS4_4SM904GMMA30MMA_64x256x8_F32TF32TF32_SS_TNILNSP_7ScaleInE1ELSR_1EEEEEENS4_6LayoutISD_NS5_IJSC_NSA_ILi0EEESV_EEEEENS5_IJNS4_10UnderscoreESY_SY_EEEEENS4_13SM90_TMA_LOADENS4_14ComposedLayoutINS4_7SwizzleILi3ELi4ELi3EEENS4_18smem_ptr_flag_bitsILi32EEENSU_INS5_IJNSA_ILi8EEENSA_ILi32EEEEEENS5_IJS18_SC_EEEEEEEvNS4_8identityENS4_23SM90_TMA_LOAD_MULTICASTES1C_vS1D_EENS_8epilogue10collective6detail29Sm90TmaWarpSpecializedAdapterINS1H_15DefaultEpilogueISK_SL_SL_NS1G_6thread17LinearCombinationISK_Li1EffLNS1L_9ScaleType4KindE0ELNS_15FloatRoundStyleE2ESK_EENS1_15EpilogueDefaultEEEEEvvEEEEvNT_6ParamsE)
        /*0248*/ 	.short	0x0210
        /*024a*/ 	.short	0x0470


	//----- nvinfo : EIATTR_SW_WAR
	.align		4
.L_43:
        /*024c*/ 	.byte	0x04, 0x36
        /*024e*/ 	.short	(.L_45 - .L_44)
.L_44:
        /*0250*/ 	.word	0x00000008
.L_45:


//--------------------- .nv.callgraph             --------------------------
	.section	.nv.callgraph,"",@"SHT_CUDA_CALLGRAPH"
	.align	4
	.sectionentsize	8
	.align		4
        /*0000*/ 	.word	0x00000000
	.align		4
        /*0004*/ 	.word	0xffffffff
	.align		4
        /*0008*/ 	.word	index@(_ZN7cutlass13device_kernelINS_4gemm6kernel13GemmUniversalIN4cute5tupleIJiiiiEEENS1_10collective13CollectiveMmaINS1_34MainloopSm90TmaGmmaWarpSpecializedILi3ENS5_IJNS4_1CILi2EEENSA_ILi1EEESC_EEENS1_35KernelTmaWarpSpecializedCooperativeEEENS5_IJNSA_ILi128EEENSA_ILi256EEENSA_ILi64EEEEEENS_10tfloat32_tENS5_IJlSC_lEEESK_SL_NS4_8TiledMMAINS4_8MMA_AtomIJNS4_4SM904GMMA30MMA_64x256x8_F32TF32TF32_SS_TNILNSP_7ScaleInE1ELSR_1EEEEEENS4_6LayoutISD_NS5_IJSC_NSA_ILi0EEESV_EEEEENS5_IJNS4_10UnderscoreESY_SY_EEEEENS4_13SM90_TMA_LOADENS4_14ComposedLayoutINS4_7SwizzleILi3ELi4ELi3EEENS4_18smem_ptr_flag_bitsILi32EEENSU_INS5_IJNSA_ILi8EEENSA_ILi32EEEEEENS5_IJS18_SC_EEEEEEEvNS4_8identityENS4_23SM90_TMA_LOAD_MULTICASTES1C_vS1D_EENS_8epilogue10collective6detail29Sm90TmaWarpSpecializedAdapterINS1H_15DefaultEpilogueISK_SL_SL_NS1G_6thread17LinearCombinationISK_Li1EffLNS1L_9ScaleType4KindE0ELNS_15FloatRoundStyleE2ESK_EENS1_15EpilogueDefaultEEEEEvvEEEEvNT_6ParamsE)
	.align		4
        /*000c*/ 	.word	index@(__assertfail)
	.align		4
        /*0010*/ 	.word	0x00000000
	.align		4
        /*0014*/ 	.word	0xfffffffe
	.align		4
        /*0018*/ 	.word	0x00000000
	.align		4
        /*001c*/ 	.word	0xfffffffd
	.align		4
        /*0020*/ 	.word	0x00000000
	.align		4
        /*0024*/ 	.word	0xfffffffc


//--------------------- .nv.constant4             --------------------------
	.section	.nv.constant4,"a",@progbits
	.align	8
	.align		8
.nv.constant4:
        /*0000*/ 	.dword	__assertfail
	.align		8
        /*0008*/ 	.dword	__unnamed_1
	.align		8
        /*0010*/ 	.dword	_ZN39_INTERNAL_a49da120_4_k_cu_449a2089_67434cuda3std3__45__cpo5beginE
	.align		8
        /*0018*/ 	.dword	_ZN39_INTERNAL_a49da120_4_k_cu_449a2089_67434cuda3std3__45__cpo3endE
	.align		8
        /*0020*/ 	.dword	_ZN39_INTERNAL_a49da120_4_k_cu_449a2089_67434cuda3std3__45__cpo6cbeginE
	.align		8
        /*0028*/ 	.dword	_ZN39_INTERNAL_a49da120_4_k_cu_449a2089_67434cuda3std3__45__cpo4cendE
	.align		8
        /*0030*/ 	.dword	_ZN39_INTERNAL_a49da120_4_k_cu_449a2089_67434cuda3std3__441_GLOBAL__N__a49da120_4_k_cu_449a2089_67436ignoreE
	.align		8
        /*0038*/ 	.dword	_ZN39_INTERNAL_a49da120_4_k_cu_449a2089_67434cuda3std3__419piecewise_constructE
	.align		8
        /*0040*/ 	.dword	_ZN39_INTERNAL_a49da120_4_k_cu_449a2089_67434cuda3std3__48in_placeE
	.align		8
        /*0048*/ 	.dword	_ZN39_INTERNAL_a49da120_4_k_cu_449a2089_67434cuda3std6ranges3__45__cpo4swapE
	.align		8
        /*0050*/ 	.dword	_ZN39_INTERNAL_a49da120_4_k_cu_449a2089_67434cuda3std6ranges3__45__cpo9iter_moveE
	.align		8
        /*0058*/ 	.dword	_ZN39_INTERNAL_a49da120_4_k_cu_449a2089_67434cute7productE
	.align		8
        /*0060*/ 	.dword	_ZN39_INTERNAL_a49da120_4_k_cu_449a2089_67434cute1_E
	.align		8
        /*0068*/ 	.dword	$str$22
	.align		8
        /*0070*/ 	.dword	$str$23


//--------------------- .text._ZN7cutlass13device_kernelINS_4gemm6kernel13GemmUniversalIN4cute5tupleIJiiiiEEENS1_10collective13CollectiveMmaINS1_34MainloopSm90TmaGmmaWarpSpecializedILi3ENS5_IJNS4_1CILi2EEENSA_ILi1EEESC_EEENS1_35KernelTmaWarpSpecializedCooperativeEEENS5_IJNSA_ILi128EEENSA_ILi256EEENSA_ILi64EEEEEENS_10tfloat32_tENS5_IJlSC_lEEESK_SL_NS4_8TiledMMAINS4_8MMA_AtomIJNS4_4SM904GMMA30MMA_64x256x8_F32TF32TF32_SS_TNILNSP_7ScaleInE1ELSR_1EEEEEENS4_6LayoutISD_NS5_IJSC_NSA_ILi0EEESV_EEEEENS5_IJNS4_10UnderscoreESY_SY_EEEEENS4_13SM90_TMA_LOADENS4_14ComposedLayoutINS4_7SwizzleILi3ELi4ELi3EEENS4_18smem_ptr_flag_bitsILi32EEENSU_INS5_IJNSA_ILi8EEENSA_ILi32EEEEEENS5_IJS18_SC_EEEEEEEvNS4_8identityENS4_23SM90_TMA_LOAD_MULTICASTES1C_vS1D_EENS_8epilogue10collective6detail29Sm90TmaWarpSpecializedAdapterINS1H_15DefaultEpilogueISK_SL_SL_NS1G_6thread17LinearCombinationISK_Li1EffLNS1L_9ScaleType4KindE0ELNS_15FloatRoundStyleE2ESK_EENS1_15EpilogueDefaultEEEEEvvEEEEvNT_6ParamsE --------------------------
	.section	.text._ZN7cutlass13device_kernelINS_4gemm6kernel13GemmUniversalIN4cute5tupleIJiiiiEEENS1_10collective13CollectiveMmaINS1_34MainloopSm90TmaGmmaWarpSpecializedILi3ENS5_IJNS4_1CILi2EEENSA_ILi1EEESC_EEENS1_35KernelTmaWarpSpecializedCooperativeEEENS5_IJNSA_ILi128EEENSA_ILi256EEENSA_ILi64EEEEEENS_10tfloat32_tENS5_IJlSC_lEEESK_SL_NS4_8TiledMMAINS4_8MMA_AtomIJNS4_4SM904GMMA30MMA_64x256x8_F32TF32TF32_SS_TNILNSP_7ScaleInE1ELSR_1EEEEEENS4_6LayoutISD_NS5_IJSC_NSA_ILi0EEESV_EEEEENS5_IJNS4_10UnderscoreESY_SY_EEEEENS4_13SM90_TMA_LOADENS4_14ComposedLayoutINS4_7SwizzleILi3ELi4ELi3EEENS4_18smem_ptr_flag_bitsILi32EEENSU_INS5_IJNSA_ILi8EEENSA_ILi32EEEEEENS5_IJS18_SC_EEEEEEEvNS4_8identityENS4_23SM90_TMA_LOAD_MULTICASTES1C_vS1D_EENS_8epilogue10collective6detail29Sm90TmaWarpSpecializedAdapterINS1H_15DefaultEpilogueISK_SL_SL_NS1G_6thread17LinearCombinationISK_Li1EffLNS1L_9ScaleType4KindE0ELNS_15FloatRoundStyleE2ESK_EENS1_15EpilogueDefaultEEEEEvvEEEEvNT_6ParamsE,"ax",@progbits
	.align	128
.text._ZN7cutlass13device_kernelINS_4gemm6kernel13GemmUniversalIN4cute5tupleIJiiiiEEENS1_10collective13CollectiveMmaINS1_34MainloopSm90TmaGmmaWarpSpecializedILi3ENS5_IJNS4_1CILi2EEENSA_ILi1EEESC_EEENS1_35KernelTmaWarpSpecializedCooperativeEEENS5_IJNSA_ILi128EEENSA_ILi256EEENSA_ILi64EEEEEENS_10tfloat32_tENS5_IJlSC_lEEESK_SL_NS4_8TiledMMAINS4_8MMA_AtomIJNS4_4SM904GMMA30MMA_64x256x8_F32TF32TF32_SS_TNILNSP_7ScaleInE1ELSR_1EEEEEENS4_6LayoutISD_NS5_IJSC_NSA_ILi0EEESV_EEEEENS5_IJNS4_10UnderscoreESY_SY_EEEEENS4_13SM90_TMA_LOADENS4_14ComposedLayoutINS4_7SwizzleILi3ELi4ELi3EEENS4_18smem_ptr_flag_bitsILi32EEENSU_INS5_IJNSA_ILi8EEENSA_ILi32EEEEEENS5_IJS18_SC_EEEEEEEvNS4_8identityENS4_23SM90_TMA_LOAD_MULTICASTES1C_vS1D_EENS_8epilogue10collective6detail29Sm90TmaWarpSpecializedAdapterINS1H_15DefaultEpilogueISK_SL_SL_NS1G_6thread17LinearCombinationISK_Li1EffLNS1L_9ScaleType4KindE0ELNS_15FloatRoundStyleE2ESK_EENS1_15EpilogueDefaultEEEEEvvEEEEvNT_6ParamsE:
        .type           _ZN7cutlass13device_kernelINS_4gemm6kernel13GemmUniversalIN4cute5tupleIJiiiiEEENS1_10collective13CollectiveMmaINS1_34MainloopSm90TmaGmmaWarpSpecializedILi3ENS5_IJNS4_1CILi2EEENSA_ILi1EEESC_EEENS1_35KernelTmaWarpSpecializedCooperativeEEENS5_IJNSA_ILi128EEENSA_ILi256EEENSA_ILi64EEEEEENS_10tfloat32_tENS5_IJlSC_lEEESK_SL_NS4_8TiledMMAINS4_8MMA_AtomIJNS4_4SM904GMMA30MMA_64x256x8_F32TF32TF32_SS_TNILNSP_7ScaleInE1ELSR_1EEEEEENS4_6LayoutISD_NS5_IJSC_NSA_ILi0EEESV_EEEEENS5_IJNS4_10UnderscoreESY_SY_EEEEENS4_13SM90_TMA_LOADENS4_14ComposedLayoutINS4_7SwizzleILi3ELi4ELi3EEENS4_18smem_ptr_flag_bitsILi32EEENSU_INS5_IJNSA_ILi8EEENSA_ILi32EEEEEENS5_IJS18_SC_EEEEEEEvNS4_8identityENS4_23SM90_TMA_LOAD_MULTICASTES1C_vS1D_EENS_8epilogue10collective6detail29Sm90TmaWarpSpecializedAdapterINS1H_15DefaultEpilogueISK_SL_SL_NS1G_6thread17LinearCombinationISK_Li1EffLNS1L_9ScaleType4KindE0ELNS_15FloatRoundStyleE2ESK_EENS1_15EpilogueDefaultEEEEEvvEEEEvNT_6ParamsE,@function
        .size           _ZN7cutlass13device_kernelINS_4gemm6kernel13GemmUniversalIN4cute5tupleIJiiiiEEENS1_10collective13CollectiveMmaINS1_34MainloopSm90TmaGmmaWarpSpecializedILi3ENS5_IJNS4_1CILi2EEENSA_ILi1EEESC_EEENS1_35KernelTmaWarpSpecializedCooperativeEEENS5_IJNSA_ILi128EEENSA_ILi256EEENSA_ILi64EEEEEENS_10tfloat32_tENS5_IJlSC_lEEESK_SL_NS4_8TiledMMAINS4_8MMA_AtomIJNS4_4SM904GMMA30MMA_64x256x8_F32TF32TF32_SS_TNILNSP_7ScaleInE1ELSR_1EEEEEENS4_6LayoutISD_NS5_IJSC_NSA_ILi0EEESV_EEEEENS5_IJNS4_10UnderscoreESY_SY_EEEEENS4_13SM90_TMA_LOADENS4_14ComposedLayoutINS4_7SwizzleILi3ELi4ELi3EEENS4_18smem_ptr_flag_bitsILi32EEENSU_INS5_IJNSA_ILi8EEENSA_ILi32EEEEEENS5_IJS18_SC_EEEEEEEvNS4_8identityENS4_23SM90_TMA_LOAD_MULTICASTES1C_vS1D_EENS_8epilogue10collective6detail29Sm90TmaWarpSpecializedAdapterINS1H_15DefaultEpilogueISK_SL_SL_NS1G_6thread17LinearCombinationISK_Li1EffLNS1L_9ScaleType4KindE0ELNS_15FloatRoundStyleE2ESK_EENS1_15EpilogueDefaultEEEEEvvEEEEvNT_6ParamsE,(.L_x_325 - _ZN7cutlass13device_kernelINS_4gemm6kernel13GemmUniversalIN4cute5tupleIJiiiiEEENS1_10collective13CollectiveMmaINS1_34MainloopSm90TmaGmmaWarpSpecializedILi3ENS5_IJNS4_1CILi2EEENSA_ILi1EEESC_EEENS1_35KernelTmaWarpSpecializedCooperativeEEENS5_IJNSA_ILi128EEENSA_ILi256EEENSA_ILi64EEEEEENS_10tfloat32_tENS5_IJlSC_lEEESK_SL_NS4_8TiledMMAINS4_8MMA_AtomIJNS4_4SM904GMMA30MMA_64x256x8_F32TF32TF32_SS_TNILNSP_7ScaleInE1ELSR_1EEEEEENS4_6LayoutISD_NS5_IJSC_NSA_ILi0EEESV_EEEEENS5_IJNS4_10UnderscoreESY_SY_EEEEENS4_13SM90_TMA_LOADENS4_14ComposedLayoutINS4_7SwizzleILi3ELi4ELi3EEENS4_18smem_ptr_flag_bitsILi32EEENSU_INS5_IJNSA_ILi8EEENSA_ILi32EEEEEENS5_IJS18_SC_EEEEEEEvNS4_8identityENS4_23SM90_TMA_LOAD_MULTICASTES1C_vS1D_EENS_8epilogue10collective6detail29Sm90TmaWarpSpecializedAdapterINS1H_15DefaultEpilogueISK_SL_SL_NS1G_6thread17LinearCombinationISK_Li1EffLNS1L_9ScaleType4KindE0ELNS_15FloatRoundStyleE2ESK_EENS1_15EpilogueDefaultEEEEEvvEEEEvNT_6ParamsE)
        .other          _ZN7cutlass13device_kernelINS_4gemm6kernel13GemmUniversalIN4cute5tupleIJiiiiEEENS1_10collective13CollectiveMmaINS1_34MainloopSm90TmaGmmaWarpSpecializedILi3ENS5_IJNS4_1CILi2EEENSA_ILi1EEESC_EEENS1_35KernelTmaWarpSpecializedCooperativeEEENS5_IJNSA_ILi128EEENSA_ILi256EEENSA_ILi64EEEEEENS_10tfloat32_tENS5_IJlSC_lEEESK_SL_NS4_8TiledMMAINS4_8MMA_AtomIJNS4_4SM904GMMA30MMA_64x256x8_F32TF32TF32_SS_TNILNSP_7ScaleInE1ELSR_1EEEEEENS4_6LayoutISD_NS5_IJSC_NSA_ILi0EEESV_EEEEENS5_IJNS4_10UnderscoreESY_SY_EEEEENS4_13SM90_TMA_LOADENS4_14ComposedLayoutINS4_7SwizzleILi3ELi4ELi3EEENS4_18smem_ptr_flag_bitsILi32EEENSU_INS5_IJNSA_ILi8EEENSA_ILi32EEEEEENS5_IJS18_SC_EEEEEEEvNS4_8identityENS4_23SM90_TMA_LOAD_MULTICASTES1C_vS1D_EENS_8epilogue10collective6detail29Sm90TmaWarpSpecializedAdapterINS1H_15DefaultEpilogueISK_SL_SL_NS1G_6thread17LinearCombinationISK_Li1EffLNS1L_9ScaleType4KindE0ELNS_15FloatRoundStyleE2ESK_EENS1_15EpilogueDefaultEEEEEvvEEEEvNT_6ParamsE,@"STO_CUDA_ENTRY STV_DEFAULT"
_ZN7cutlass13device_kernelINS_4gemm6kernel13GemmUniversalIN4cute5tupleIJiiiiEEENS1_10collective13CollectiveMmaINS1_34MainloopSm90TmaGmmaWarpSpecializedILi3ENS5_IJNS4_1CILi2EEENSA_ILi1EEESC_EEENS1_35KernelTmaWarpSpecializedCooperativeEEENS5_IJNSA_ILi128EEENSA_ILi256EEENSA_ILi64EEEEEENS_10tfloat32_tENS5_IJlSC_lEEESK_SL_NS4_8TiledMMAINS4_8MMA_AtomIJNS4_4SM904GMMA30MMA_64x256x8_F32TF32TF32_SS_TNILNSP_7ScaleInE1ELSR_1EEEEEENS4_6LayoutISD_NS5_IJSC_NSA_ILi0EEESV_EEEEENS5_IJNS4_10UnderscoreESY_SY_EEEEENS4_13SM90_TMA_LOADENS4_14ComposedLayoutINS4_7SwizzleILi3ELi4ELi3EEENS4_18smem_ptr_flag_bitsILi32EEENSU_INS5_IJNSA_ILi8EEENSA_ILi32EEEEEENS5_IJS18_SC_EEEEEEEvNS4_8identityENS4_23SM90_TMA_LOAD_MULTICASTES1C_vS1D_EENS_8epilogue10collective6detail29Sm90TmaWarpSpecializedAdapterINS1H_15DefaultEpilogueISK_SL_SL_NS1G_6thread17LinearCombinationISK_Li1EffLNS1L_9ScaleType4KindE0ELNS_15FloatRoundStyleE2ESK_EENS1_15EpilogueDefaultEEEEEvvEEEEvNT_6ParamsE:
[----:B------:R-:W0:Y:S01]  /*0000*/  LDC R1, c[0x0][0x28] ;  /* 0x00000a00ff017b82 */ /* 0x000e220000000800 */
[----:B------:R-:W1:Y:S01]  /*0010*/  S2R R18, SR_TID.X ;  /* 0x0000000000127919 */ /* 0x000e620000002100 */
[----:B------:R-:W-:Y:S01]  /*0020*/  ELECT P0, URZ, PT ;  /* 0x00000000003f782f */ /* 0x000fe20003800000 */
[----:B------:R-:W-:Y:S01]  /*0030*/  BSSY B0, `(.L_x_0) ;  /* 0x000000f000007945 */ /* 0x000fe20003800000 */
[--C-:B-1----:R-:W-:Y:S02]  /*0040*/  SHF.R.U32.HI R0, RZ, 0x5, R18.reuse ;  /* 0x00000005ff007819 */ /* 0x102fe40000011612 */
[----:B------:R-:W-:-:S03]  /*0050*/  SHF.R.U32.HI R3, RZ, 0x7, R18 ;  /* 0x00000007ff037819 */ /* 0x000fc60000011612 */
[----:B------:R-:W1:Y:S04]  /*0060*/  SHFL.IDX PT, R2, R0, RZ, 0x1f ;  /* 0x00001fff00027589 */ /* 0x000e6800000e0000 */
[----:B------:R2:W3:Y:S01]  /*0070*/  SHFL.IDX PT, R5, R3, RZ, 0x1f ;  /* 0x00001fff03057589 */ /* 0x0004e200000e0000 */
[----:B-1----:R-:W-:-:S13]  /*0080*/  ISETP.NE.OR P0, PT, R2, RZ, !P0 ;  /* 0x000000ff0200720c */ /* 0x002fda0004705670 */
[----:B0-23--:R-:W-:Y:S05]  /*0090*/  @P0 BRA `(.L_x_1) ;  /* 0x0000000000200947 */ /* 0x00dfea0003800000 */
[----:B------:R-:W-:Y:S02]  /*00a0*/  ULDC.64 UR4, c[0x0][0x198] ;  /* 0x0000660000047ab9 */ /* 0x000fe40000000a00 */
[----:B------:R-:W-:Y:S02]  /*00b0*/  UIADD3 UR6, UP0, UR4, 0xf0, URZ ;  /* 0x000000f004067890 */ /* 0x000fe4000ff1e03f */
[----:B------:R-:W-:Y:S02]  /*00c0*/  UIADD3 UR4, UP1, UR4, 0x1f0, URZ ;  /* 0x000001f004047890 */ /* 0x000fe4000ff3e03f */
[----:B------:R-:W-:Y:S02]  /*00d0*/  UIADD3.X UR7, URZ, UR5, URZ, UP0, !UPT ;  /* 0x000000053f077290 */ /* 0x000fe400087fe43f */
[----:B------:R-:W-:-:S07]  /*00e0*/  UIADD3.X UR5, URZ, UR5, URZ, UP1, !UPT ;  /* 0x000000053f057290 */ /* 0x000fce0008ffe43f */
[----:B------:R0:W-:Y:S02]  /*00f0*/  UTMACCTL.PF [UR6] ;  /* 0x00000000060079b9 */ /* 0x0001e40008040000 */
[----:B------:R0:W-:Y:S02]  /*0100*/  UTMACCTL.PF [UR4] ;  /* 0x00000000040079b9 */ /* 0x0001e40008040000 */
[----:B0-----:R-:W-:Y:S01]  /*0110*/  NOP ;  /* 0x0000000000007918 */ /* 0x001fe20000000000 */
.L_x_1:
[----:B------:R-:W-:Y:S05]  /*0120*/  BSYNC B0 ;  /* 0x0000000000007941 */ /* 0x000fea0003800000 */
.L_x_0:
[----:B------:R-:W0:Y:S02]  /*0130*/  SHFL.IDX PT, R3, R0, RZ, 0x1f ;  /* 0x00001fff00037589 */ /* 0x000e2400000e0000 */
[----:B0-----:R-:W-:-:S13]  /*0140*/  ISETP.NE.AND P0, PT, R3, RZ, PT ;  /* 0x000000ff0300720c */ /* 0x001fda0003f05270 */
[----:B------:R-:W-:Y:S05]  /*0150*/  @P0 BRA `(.L_x_2) ;  /* 0x0000000000500947 */ /* 0x000fea0003800000 */
[----:B------:R-:W0:Y:S01]  /*0160*/  S2UR UR8, SR_CgaCtaId ;  /* 0x00000000000879c3 */ /* 0x000e220000008800 */
[----:B------:R-:W-:Y:S01]  /*0170*/  UMOV UR4, 0x400 ;  /* 0x0000040000047882 */ /* 0x000fe20000000000 */
[----:B------:R-:W-:Y:S01]  /*0180*/  UMOV UR5, 0x1 ;  /* 0x0000000100057882 */ /* 0x000fe20000000000 */
[----:B------:R-:W-:Y:S01]  /*0190*/  UMOV UR6, 0x4 ;  /* 0x0000000400067882 */ /* 0x000fe20000000000 */
[----:B------:R-:W-:Y:S01]  /*01a0*/  ELECT P0, URZ, PT ;  /* 0x00000000003f782f */ /* 0x000fe20003800000 */
[----:B------:R-:W-:-:S04]  /*01b0*/  UIADD3 UR6, -UR6, 0x100000, URZ ;  /* 0x0010000006067890 */ /* 0x000fc8000fffe13f */
[----:B------:R-:W-:Y:S02]  /*01c0*/  USHF.L.U32 UR7, UR6, 0xb, URZ ;  /* 0x0000000b06077899 */ /* 0x000fe4000800063f */
[----:B------:R-:W-:Y:S02]  /*01d0*/  USHF.L.U32 UR6, UR6, 0x1, URZ ;  /* 0x0000000106067899 */ /* 0x000fe4000800063f */
[----:B0-----:R-:W-:Y:S02]  /*01e0*/  ULEA UR8, UR8, UR4, 0x18 ;  /* 0x0000000408087291 */ /* 0x001fe4000f8ec03f */
[----:B------:R-:W-:-:S04]  /*01f0*/  UIADD3 UR4, -UR5, 0x100000, URZ ;  /* 0x0010000005047890 */ /* 0x000fc8000fffe13f */
[----:B------:R-:W-:Y:S02]  /*0200*/  USHF.L.U32 UR5, UR4, 0xb, URZ ;  /* 0x0000000b04057899 */ /* 0x000fe4000800063f */
[----:B------:R-:W-:Y:S01]  /*0210*/  USHF.L.U32 UR4, UR4, 0x1, URZ ;  /* 0x0000000104047899 */ /* 0x000fe2000800063f */
[----:B------:R-:W0:Y:S11]  /*0220*/  FENCE.VIEW.ASYNC.S ;  /* 0x00000000000073c6 */ /* 0x000e360000000000 */
[----:B0-----:R0:W1:Y:S01]  /*0230*/  SYNCS.EXCH.64 URZ, [UR8], UR4 ;  /* 0x00000004083f75b2 */ /* 0x0010620008000100 */
[----:B------:R0:W2:Y:S01]  /*0240*/  SYNCS.EXCH.64 URZ, [UR8+0x18], UR6 ;  /* 0x00001806083f75b2 */ /* 0x0000a20008000100 */
[----:B------:R0:W3:Y:S01]  /*0250*/  SYNCS.EXCH.64 URZ, [UR8+0x8], UR4 ;  /* 0x00000804083f75b2 */ /* 0x0000e20008000100 */
[----:B------:R0:W4:Y:S01]  /*0260*/  SYNCS.EXCH.64 URZ, [UR8+0x20], UR6 ;  /* 0x00002006083f75b2 */ /* 0x0001220008000100 */
[----:B------:R0:W0:Y:S01]  /*0270*/  SYNCS.EXCH.64 URZ, [UR8+0x10], UR4 ;  /* 0x00001004083f75b2 */ /* 0x0000220008000100 */
[----:B------:R0:W0:Y:S01]  /*0280*/  SYNCS.EXCH.64 URZ, [UR8+0x28], UR6 ;  /* 0x00002806083f75b2 */ /* 0x0000220008000100 */
[----:B------:R-:W-:Y:S01]  /*0290*/  NOP ;  /* 0x0000000000007918 */ /* 0x000fe20000000000 */
.L_x_2:
[----:B------:R-:W-:Y:S01]  /*02a0*/  SHF.R.S32.HI R7, RZ, 0x1f, R18 ;  /* 0x0000001fff077819 */ /* 0x000fe20000011412 */
[----:B------:R-:W5:Y:S01]  /*02b0*/  SHFL.IDX PT, R0, R0, RZ, 0x1f ;  /* 0x00001fff00007589 */ /* 0x000f6200000e0000 */
[----:B0-----:R-:W0:Y:S01]  /*02c0*/  S2UR UR8, SR_CTAID.X ;  /* 0x00000000000879c3 */ /* 0x001e220000002500 */
[----:B------:R-:W-:Y:S02]  /*02d0*/  ELECT P0, URZ, PT ;  /* 0x00000000003f782f */ /* 0x000fe40003800000 */
[----:B------:R-:W-:Y:S01]  /*02e0*/  LEA.HI R7, R7, R18, RZ, 0x7 ;  /* 0x0000001207077211 */ /* 0x000fe200078f38ff */
[----:B------:R-:W1:Y:S01]  /*02f0*/  S2R R4, SR_CTAID.Y ;  /* 0x0000000000047919 */ /* 0x000e620000002600 */
[----:B------:R-:W-:Y:S01]  /*0300*/  SHF.R.S32.HI R8, RZ, 0x1f, R3 ;  /* 0x0000001fff087819 */ /* 0x000fe20000011403 */
[----:B------:R-:W-:Y:S01]  /*0310*/  ULDC UR4, c[0x0][0x150] ;  /* 0x0000540000047ab9 */ /* 0x000fe20000000800 */
[----:B------:R-:W-:Y:S01]  /*0320*/  LOP3.LUT R7, R7, 0xffffff80, RZ, 0xc0, !PT ;  /* 0xffffff8007077812 */ /* 0x000fe200078ec0ff */
[----:B------:R-:W-:Y:S01]  /*0330*/  NOP ;  /* 0x0000000000007918 */ /* 0x000fe20000000000 */
[----:B------:R-:W-:Y:S01]  /*0340*/  LEA.HI R8, R8, R3, RZ, 0x2 ;  /* 0x0000000308087211 */ /* 0x000fe200078f10ff */
[----:B------:R-:W2:Y:S01]  /*0350*/  LDC R10, c[0x0][0x144] ;  /* 0x00005100ff0a7b82 */ /* 0x000ea20000000800 */
[----:B------:R-:W-:Y:S01]  /*0360*/  NOP ;  /* 0x0000000000007918 */ /* 0x000fe20000000000 */
[----:B------:R-:W-:Y:S01]  /*0370*/  IMAD.IADD R6, R18, 0x1, -R7 ;  /* 0x0000000112067824 */ /* 0x000fe200078e0a07 */
[----:B------:R-:W-:Y:S01]  /*0380*/  LOP3.LUT R8, R8, 0x3ffffffc, RZ, 0xc0, !PT ;  /* 0x3ffffffc08087812 */ /* 0x000fe200078ec0ff */
[----:B------:R-:W-:Y:S01]  /*0390*/  IMAD.MOV.U32 R22, RZ, RZ, 0x1 ;  /* 0x00000001ff167424 */ /* 0x000fe200078e00ff */
[----:B------:R-:W-:-:S02]  /*03a0*/  ISETP.NE.AND P3, PT, R5, RZ, PT ;  /* 0x000000ff0500720c */ /* 0x000fc40003f65270 */
[----:B------:R-:W-:Y:S01]  /*03b0*/  SHF.R.S32.HI R7, RZ, 0x1f, R6 ;  /* 0x0000001fff077819 */ /* 0x000fe20000011406 */
[----:B------:R-:W-:Y:S01]  /*03c0*/  IMAD.IADD R8, R3, 0x1, -R8 ;  /* 0x0000000103087824 */ /* 0x000fe200078e0a08 */
[----:B------:R-:W3:Y:S02]  /*03d0*/  LDC R13, c[0x0][0x140] ;  /* 0x00005000ff0d7b82 */ /* 0x000ee40000000800 */
[----:B------:R-:W-:Y:S02]  /*03e0*/  LEA.HI R7, R7, R6, RZ, 0x3 ;  /* 0x0000000607077211 */ /* 0x000fe400078f18ff */
[----:B-----5:R-:W-:Y:S02]  /*03f0*/  ISETP.NE.OR P0, PT, R0, RZ, !P0 ;  /* 0x000000ff0000720c */ /* 0x020fe40004705670 */
[--C-:B------:R-:W-:Y:S02]  /*0400*/  SHF.R.S32.HI R0, RZ, 0x3, R7.reuse ;  /* 0x00000003ff007819 */ /* 0x100fe40000011407 */
[----:B------:R-:W-:-:S02]  /*0410*/  SHF.R.S32.HI R7, RZ, 0x1f, R7 ;  /* 0x0000001fff077819 */ /* 0x000fc40000011407 */
[----:B0-----:R-:W-:Y:S02]  /*0420*/  I2FP.F32.U32 R9, UR8 ;  /* 0x0000000800097c45 */ /* 0x001fe40008201000 */
[----:B------:R-:W-:-:S03]  /*0430*/  LEA.HI R7, R7, R0, RZ, 0x2 ;  /* 0x0000000007077211 */ /* 0x000fc600078f10ff */
[----:B------:R-:W-:Y:S01]  /*0440*/  FMUL R9, R9, UR4 ;  /* 0x0000000409097c20 */ /* 0x000fe20008400000 */
[----:B------:R-:W-:Y:S01]  /*0450*/  LOP3.LUT R7, R7, 0xfffffffc, RZ, 0xc0, !PT ;  /* 0xfffffffc07077812 */ /* 0x000fe200078ec0ff */
[----:B------:R-:W-:Y:S01]  /*0460*/  VOTEU.ALL UP0, P0 ;  /* 0x00000000003f7886 */ /* 0x000fe20000000000 */
[----:B-1----:R-:W-:Y:S01]  /*0470*/  I2FP.F32.U32 R3, R4 ;  /* 0x0000000400037245 */ /* 0x002fe20000201000 */
[----:B------:R-:W-:Y:S01]  /*0480*/  ULDC UR4, c[0x0][0x154] ;  /* 0x0000550000047ab9 */ /* 0x000fe20000000800 */
[----:B------:R-:W-:Y:S01]  /*0490*/  VOTEU.ALL UP1, P0 ;  /* 0x00000000003f7886 */ /* 0x000fe20000020000 */
[----:B------:R-:W0:Y:S01]  /*04a0*/  F2I.U32.TRUNC.NTZ R9, R9 ;  /* 0x0000000900097305 */ /* 0x000e22000020f000 */
[----:B------:R-:W-:Y:S01]  /*04b0*/  IMAD.IADD R7, R0, 0x1, -R7 ;  /* 0x0000000100077824 */ /* 0x000fe200078e0a07 */
[----:B------:R-:W1:Y:S01]  /*04c0*/  @!UP0 S2UR UR7, SR_CgaCtaId ;  /* 0x00000000000789c3 */ /* 0x000e620000008800 */
[----:B------:R-:W-:Y:S01]  /*04d0*/  FMUL R12, R3, UR4 ;  /* 0x00000004030c7c20 */ /* 0x000fe20008400000 */
[----:B------:R-:W-:Y:S01]  /*04e0*/  UMOV UR4, 0x20 ;  /* 0x0000002000047882 */ /* 0x000fe20000000000 */
[----:B------:R-:W-:Y:S01]  /*04f0*/  IMAD R8, R8, 0x4, R7 ;  /* 0x0000000408087824 */ /* 0x000fe200078e0207 */
[----:B------:R-:W-:Y:S01]  /*0500*/  @!UP0 UMOV UR6, 0x400 ;  /* 0x0000040000068882 */ /* 0x000fe20000000000 */
[----:B------:R-:W-:-:S04]  /*0510*/  @!UP0 UIADD3 UR4, -UR4, 0x100000, URZ ;  /* 0x0010000004048890 */ /* 0x000fc8000fffe13f */
[----:B------:R-:W-:Y:S02]  /*0520*/  @!UP0 USHF.L.U32 UR5, UR4, 0xb, URZ ;  /* 0x0000000b04058899 */ /* 0x000fe4000800063f */
[----:B------:R-:W-:Y:S01]  /*0530*/  @!UP0 USHF.L.U32 UR4, UR4, 0x1, URZ ;  /* 0x0000000104048899 */ /* 0x000fe2000800063f */
[----:B---3--:R-:W-:Y:S01]  /*0540*/  ISETP.EQ.U32.AND P2, PT, R13, 0x1, PT ;  /* 0x000000010d00780c */ /* 0x008fe20003f42070 */
[----:B------:R-:W3:Y:S01]  /*0550*/  F2I.U32.TRUNC.NTZ R12, R12 ;  /* 0x0000000c000c7305 */ /* 0x000ee2000020f000 */
[----:B------:R-:W-:Y:S01]  /*0560*/  LEA.HI R0, R8, R8, RZ, 0x1 ;  /* 0x0000000808007211 */ /* 0x000fe200078f08ff */
[----:B------:R-:W5:Y:S03]  /*0570*/  LDC R7, c[0x0][0x148] ;  /* 0x00005200ff077b82 */ /* 0x000f660000000800 */
[----:B------:R-:W-:Y:S01]  /*0580*/  LOP3.LUT R11, R0, 0xfffffffe, RZ, 0xc0, !PT ;  /* 0xfffffffe000b7812 */ /* 0x000fe200078ec0ff */
[----:B0-----:R-:W-:Y:S01]  /*0590*/  IMAD.MOV R15, RZ, RZ, -R9 ;  /* 0x000000ffff0f7224 */ /* 0x001fe200078e0a09 */
[----:B------:R-:W-:-:S03]  /*05a0*/  SHF.R.S32.HI R9, RZ, 0x1f, R2 ;  /* 0x0000001fff097819 */ /* 0x000fc60000011402 */
[----:B--2---:R-:W-:Y:S01]  /*05b0*/  IMAD R3, R10, R15, UR8 ;  /* 0x000000080a037e24 */ /* 0x004fe2000f8e020f */
[----:B------:R-:W-:Y:S01]  /*05c0*/  LEA.HI R9, R9, R2, RZ, 0x2 ;  /* 0x0000000209097211 */ /* 0x000fe200078f10ff */
[C---:B------:R-:W-:Y:S02]  /*05d0*/  IMAD.IADD R0, R8.reuse, 0x1, -R11 ;  /* 0x0000000108007824 */ /* 0x040fe400078e0a0b */
[----:B------:R-:W-:Y:S01]  /*05e0*/  IMAD.SHL.U32 R11, R8, 0x4, RZ ;  /* 0x00000004080b7824 */ /* 0x000fe200078e00ff */
[----:B------:R-:W-:Y:S01]  /*05f0*/  LOP3.LUT R9, R9, 0xfffffffc, RZ, 0xc0, !PT ;  /* 0xfffffffc09097812 */ /* 0x000fe200078ec0ff */
[----:B---3--:R-:W-:Y:S01]  /*0600*/  IMAD.MOV R24, RZ, RZ, -R12 ;  /* 0x000000ffff187224 */ /* 0x008fe200078e0a0c */
[----:B------:R-:W-:Y:S01]  /*0610*/  ISETP.NE.AND P4, PT, R0, R3, PT ;  /* 0x000000030000720c */ /* 0x000fe20003f85270 */
[----:B-1----:R-:W-:Y:S01]  /*0620*/  @!UP0 ULEA UR6, UR7, UR6, 0x18 ;  /* 0x0000000607068291 */ /* 0x002fe2000f8ec03f */
[----:B------:R-:W-:Y:S01]  /*0630*/  LOP3.LUT R152, R8, 0xc, R11, 0x78, !PT ;  /* 0x0000000c08987812 */ /* 0x000fe200078e780b */
[----:B------:R-:W-:Y:S01]  /*0640*/  IMAD.IADD R0, R2, 0x1, -R9 ;  /* 0x0000000102007824 */ /* 0x000fe200078e0a09 */
[----:B------:R-:W-:Y:S01]  /*0650*/  VOTEU.ALL UP0, P0 ;  /* 0x00000000003f7886 */ /* 0x000fe20000000000 */
[----:B------:R-:W-:Y:S01]  /*0660*/  LOP3.LUT P0, RZ, R6, 0x7, RZ, 0xc0, !PT ;  /* 0x0000000706ff7812 */ /* 0x000fe2000780c0ff */
[----:B------:R-:W-:-:S02]  /*0670*/  VIADD R6, R5, 0xffffffff ;  /* 0xffffffff05067836 */ /* 0x000fc40000000000 */
[----:B------:R-:W-:Y:S01]  /*0680*/  ISETP.NE.AND P1, PT, R0, 0x3, PT ;  /* 0x000000030000780c */ /* 0x000fe20003f25270 */
[----:B-----5:R-:W-:Y:S01]  /*0690*/  IMAD R9, R7, R24, R4 ;  /* 0x0000001807097224 */ /* 0x020fe200078e0204 */
[----:B------:R-:W-:Y:S02]  /*06a0*/  ISETP.LT.U32.AND P0, PT, R152, 0x2, !P0 ;  /* 0x000000029800780c */ /* 0x000fe40004701070 */
[----:B------:R-:W-:Y:S01]  /*06b0*/  ISETP.EQ.OR P1, PT, R0, RZ, !P1 ;  /* 0x000000ff0000720c */ /* 0x000fe20004f22670 */
[----:B------:R-:W0:Y:S02]  /*06c0*/  FENCE.VIEW.ASYNC.S ;  /* 0x00000000000073c6 */ /* 0x000e240000000000 */
[----:B0-----:R0:W1:Y:S01]  /*06d0*/  @!UP0 SYNCS.EXCH.64 URZ, [UR6+0x40], UR4 ;  /* 0x00004004063f85b2 */ /* 0x0010620008000100 */
[----:B------:R-:W-:Y:S02]  /*06e0*/  @P4 LEA.HI R2, R152, R152, RZ, 0x1 ;  /* 0x0000009898024211 */ /* 0x000fe400078f08ff */
[----:B------:R-:W-:-:S02]  /*06f0*/  ISETP.EQ.AND P1, PT, R5, RZ, P1 ;  /* 0x000000ff0500720c */ /* 0x000fc40000f22270 */
[----:B------:R-:W-:Y:S02]  /*0700*/  @P4 SHF.R.S32.HI R2, RZ, 0x1, R2 ;  /* 0x00000001ff024819 */ /* 0x000fe40000011402 */
[----:B------:R-:W-:Y:S02]  /*0710*/  ISETP.GE.U32.AND P6, PT, R6, 0x2, PT ;  /* 0x000000020600780c */ /* 0x000fe40003fc6070 */
[----:B------:R-:W-:Y:S02]  /*0720*/  @P4 ISETP.NE.AND P5, PT, R2, R9, PT ;  /* 0x000000090200420c */ /* 0x000fe40003fa5270 */
[----:B------:R-:W-:Y:S02]  /*0730*/  SEL R9, RZ, 0x1, !P0 ;  /* 0x00000001ff097807 */ /* 0x000fe40004000000 */
[----:B------:R-:W-:Y:S02]  /*0740*/  @P4 SEL R22, RZ, 0x1, P5 ;  /* 0x00000001ff164807 */ /* 0x000fe40002800000 */
[----:B------:R-:W-:Y:S01]  /*0750*/  SEL R19, RZ, 0x1, !P1 ;  /* 0x00000001ff137807 */ /* 0x000fe20004800000 */
[----:B------:R0:W2:Y:S01]  /*0760*/  @!UP1 SYNCS.EXCH.64 URZ, [UR6+0x48], UR4 ;  /* 0x00004804063f95b2 */ /* 0x0000a20008000100 */
[----:B------:R-:W-:Y:S01]  /*0770*/  LOP3.LUT R22, R22, R9, RZ, 0xc0, !PT ;  /* 0x0000000916167212 */ /* 0x000fe200078ec0ff */
[----:B------:R-:W-:Y:S01]  /*0780*/  NOP ;  /* 0x0000000000007918 */ /* 0x000fe20000000000 */
[----:B------:R-:W-:Y:S01]  /*0790*/  SEL R19, R19, 0x2, P6 ;  /* 0x0000000213137807 */ /* 0x000fe20003000000 */
[----:B------:R-:W-:Y:S06]  /*07a0*/  @!P2 BRA `(.L_x_3) ;  /* 0x000000000008a947 */ /* 0x000fec0003800000 */
[----:B-12-4-:R-:W-:Y:S01]  /*07b0*/  UCGABAR_ARV ;  /* 0x00000000000079c7 */ /* 0x016fe20008000000 */
[----:B------:R-:W-:Y:S05]  /*07c0*/  BRA `(.L_x_4) ;  /* 0x0000000000047947 */ /* 0x000fea0003800000 */
.L_x_3:
[----:B-12-4-:R-:W-:Y:S01]  /*07d0*/  NOP ;  /* 0x0000000000007918 */ /* 0x016fe20000000000 */
.L_x_4:
[----:B------:R-:W1:Y:S01]  /*07e0*/  LDC R2, c[0x0][0x65c] ;  /* 0x00019700ff027b82 */ /* 0x000e620000000800 */
[----:B------:R-:W-:Y:S02]  /*07f0*/  IMAD.U32 R8, RZ, RZ, UR8 ;  /* 0x00000008ff087e24 */ /* 0x000fe4000f8e00ff */
[----:B------:R-:W-:Y:S01]  /*0800*/  IMAD.MOV.U32 R9, RZ, RZ, RZ ;  /* 0x000000ffff097224 */ /* 0x000fe200078e00ff */
[----:B-1----:R-:W-:-:S04]  /*0810*/  ISETP.NE.AND P1, PT, R2, 0x1, PT ;  /* 0x000000010200780c */ /* 0x002fc80003f25270 */
[----:B------:R-:W-:-:S09]  /*0820*/  P2R R5, PR, RZ, 0x2 ;  /* 0x00000002ff057803 */ /* 0x000fd20000000000 */
[----:B------:R-:W1:Y:S01]  /*0830*/  @P1 LDC R17, c[0x0][0x10] ;  /* 0x00000400ff111b82 */ /* 0x000e620000000800 */
[----:B------:R-:W-:Y:S02]  /*0840*/  @P1 IMAD.MOV.U32 R5, RZ, RZ, RZ ;  /* 0x000000ffff051224 */ /* 0x000fe400078e00ff */
[----:B------:R-:W-:-:S05]  /*0850*/  @P1 IMAD.MOV.U32 R13, RZ, RZ, RZ ;  /* 0x000000ffff0d1224 */ /* 0x000fca00078e00ff */
[----:B------:R-:W2:Y:S01]  /*0860*/  @!P1 LDC R11, c[0x0][0xc] ;  /* 0x00000300ff0b9b82 */ /* 0x000ea20000000800 */
[----:B-1----:R-:W-:-:S04]  /*0870*/  @P1 IMAD.WIDE.U32 R16, R17, UR8, R4 ;  /* 0x0000000811101c25 */ /* 0x002fc8000f8e0004 */
[----:B------:R-:W-:Y:S02]  /*0880*/  @P1 IMAD.IADD R17, R17, 0x1, R13 ;  /* 0x0000000111111824 */ /* 0x000fe400078e020d */
[----:B--2---:R-:W-:-:S04]  /*0890*/  @!P1 IMAD.WIDE.U32 R8, R4, R11, R8 ;  /* 0x0000000b04089225 */ /* 0x004fc800078e0008 */
[----:B------:R-:W-:Y:S02]  /*08a0*/  @!P1 IMAD.MOV.U32 R16, RZ, RZ, R8 ;  /* 0x000000ffff109224 */ /* 0x000fe400078e0008 */
[----:B------:R-:W-:Y:S01]  /*08b0*/  @!P1 IMAD.MOV.U32 R17, RZ, RZ, R9 ;  /* 0x000000ffff119224 */ /* 0x000fe200078e0009 */
[----:B------:R-:W-:Y:S06]  /*08c0*/  @!P2 BRA `(.L_x_5) ;  /* 0x00000000000ca947 */ /* 0x000fec0003800000 */
[----:B------:R-:W-:Y:S01]  /*08d0*/  UCGABAR_WAIT ;  /* 0x0000000000007dc7 */ /* 0x000fe20008000000 */
[----:B------:R-:W-:Y:S01]  /*08e0*/  CCTL.IVALL ;  /* 0x00000000ff00798f */ /* 0x000fe20002000000 */
[----:B------:R-:W-:Y:S05]  /*08f0*/  BRA `(.L_x_6) ;  /* 0x0000000000047947 */ /* 0x000fea0003800000 */
.L_x_5:
[----:B------:R-:W-:Y:S06]  /*0900*/  BAR.SYNC.DEFER_BLOCKING 0x0 ;  /* 0x0000000000007b1d */ /* 0x000fec0000010000 */
.L_x_6:
[----:B------:R-:W-:Y:S05]  /*0910*/  @!P3 BRA `(.L_x_7) ;  /* 0x0000009c006cb947 */ /* 0x000fea0003800000 */
[----:B------:R-:W-:-:S13]  /*0920*/  ISETP.GT.U32.AND P0, PT, R6, 0x1, PT ;  /* 0x000000010600780c */ /* 0x000fda0003f04070 */
[----:B0-----:R-:W-:Y:S05]  /*0930*/  @P0 EXIT ;  /* 0x000000000000094d */ /* 0x001fea0003800000 */
[----:B------:R-:W-:Y:S01]  /*0940*/  ULDC.64 UR4, c[0x0][0x650] ;  /* 0x0001940000047ab9 */ /* 0x000fe20000000a00 */
[----:B------:R-:W-:Y:S01]  /*0950*/  PRMT R0, RZ, 0x7610, R0 ;  /* 0x00007610ff007816 */ /* 0x000fe20000000000 */
[----:B------:R-:W-:Y:S01]  /*0960*/  IMAD.MOV.U32 R154, RZ, RZ, -0x1 ;  /* 0xffffffffff9a7424 */ /* 0x000fe200078e00ff */
[----:B------:R-:W-:Y:S01]  /*0970*/  ISETP.GE.U32.AND P0, PT, R16, UR4, PT ;  /* 0x0000000410007c0c */ /* 0x000fe2000bf06070 */
[----:B------:R-:W-:Y:S02]  /*0980*/  IMAD.MOV.U32 R153, RZ, RZ, -0x1 ;  /* 0xffffffffff997424 */ /* 0x000fe400078e00ff */
[----:B------:R-:W-:Y:S01]  /*0990*/  IMAD.MOV.U32 R23, RZ, RZ, -0x1 ;  /* 0xffffffffff177424 */ /* 0x000fe200078e00ff */
[----:B------:R-:W-:-:S13]  /*09a0*/  ISETP.GE.U32.AND.EX P0, PT, R17, UR5, PT, P0 ;  /* 0x0000000511007c0c */ /* 0x000fda000bf06100 */
[----:B------:R-:W-:Y:S05]  /*09b0*/  @P0 BRA `(.L_x_8) ;  /* 0x00000004002c0947 */ /* 0x000fea0003800000 */
[----:B------:R-:W0:Y:S01]  /*09c0*/  LDC.64 R20, c[0x0][0x628] ;  /* 0x00018a00ff147b82 */ /* 0x000e220000000a00 */
[----:B------:R-:W-:Y:S02]  /*09d0*/  IMAD.MOV.U32 R8, RZ, RZ, R16 ;  /* 0x000000ffff087224 */ /* 0x000fe400078e0010 */
[----:B------:R-:W-:-:S05]  /*09e0*/  IMAD.MOV.U32 R9, RZ, RZ, R17 ;  /* 0x000000ffff097224 */ /* 0x000fca00078e0011 */
[----:B------:R-:W1:Y:S08]  /*09f0*/  LDC R0, c[0x0][0x630] ;  /* 0x00018c00ff007b82 */ /* 0x000e700000000800 */
[----:B------:R-:W2:Y:S01]  /*0a00*/  LDC.64 R26, c[0x0][0x620] ;  /* 0x00018800ff1a7b82 */ /* 0x000ea20000000a00 */
[----:B0-----:R-:W-:-:S04]  /*0a10*/  ISETP.NE.U32.AND P0, PT, R20, RZ, PT ;  /* 0x000000ff1400720c */ /* 0x001fc80003f05070 */
[----:B------:R-:W-:-:S13]  /*0a20*/  ISETP.NE.AND.EX P0, PT, R21, RZ, PT, P0 ;  /* 0x000000ff1500720c */ /* 0x000fda0003f05300 */
[----:B-12---:R-:W-:Y:S05]  /*0a30*/  @!P0 BRA `(.L_x_9) ;  /* 0x0000000000288947 */ /* 0x006fea0003800000 */
[----:B------:R-:W0:Y:S02]  /*0a40*/  LDC R13, c[0x0][0x634] ;  /* 0x00018d00ff0d7b82 */ /* 0x000e240000000800 */
[----:B0-----:R-:W-:-:S05]  /*0a50*/  IADD3 R13, P0, R16, R13, RZ ;  /* 0x0000000d100d7210 */ /* 0x001fca0007f1e0ff */
[----:B------:R-:W-:-:S04]  /*0a60*/  IMAD.X R15, RZ, RZ, R17, P0 ;  /* 0x000000ffff0f7224 */ /* 0x000fc800000e0611 */
[----:B------:R-:W-:-:S04]  /*0a70*/  IMAD.WIDE.U32 R8, R15, R20, RZ ;  /* 0x000000140f087225 */ /* 0x000fc800078e00ff */
[----:B------:R-:W-:-:S04]  /*0a80*/  IMAD.WIDE.U32 R10, P0, R13, R21, R8 ;  /* 0x000000150d0a7225 */ /* 0x000fc80007800008 */
[----:B------:R-:W-:-:S04]  /*0a90*/  IMAD.WIDE.U32 R8, R13, R20, RZ ;  /* 0x000000140d087225 */ /* 0x000fc800078e00ff */
[----:B------:R-:W-:Y:S01]  /*0aa0*/  IMAD.X R13, RZ, RZ, RZ, P0 ;  /* 0x000000ffff0d7224 */ /* 0x000fe200000e06ff */
[----:B------:R-:W-:Y:S01]  /*0ab0*/  IADD3 RZ, P0, R9, R10, RZ ;  /* 0x0000000a09ff7210 */ /* 0x000fe20007f1e0ff */
[----:B------:R-:W-:-:S04]  /*0ac0*/  IMAD.MOV.U32 R12, RZ, RZ, R11 ;  /* 0x000000ffff0c7224 */ /* 0x000fc800078e000b */
[----:B------:R-:W-:-:S08]  /*0ad0*/  IMAD.WIDE.U32.X R8, R15, R21, R12, P0 ;  /* 0x000000150f087225 */ /* 0x000fd000000e040c */
.L_x_9:
[----:B------:R-:W0:Y:S01]  /*0ae0*/  LDC.64 R20, c[0x0][0x640] ;  /* 0x00019000ff147b82 */ /* 0x000e220000000a00 */
[--C-:B------:R-:W-:Y:S01]  /*0af0*/  SHF.R.U64 R28, R8, R0, R9.reuse ;  /* 0x00000000081c7219 */ /* 0x100fe20000001209 */
[----:B------:R-:W-:Y:S01]  /*0b00*/  IMAD R30, R7, R24, R4 ;  /* 0x00000018071e7224 */ /* 0x000fe200078e0204 */
[----:B------:R-:W-:Y:S01]  /*0b10*/  SHF.R.U32.HI R0, RZ, R0, R9 ;  /* 0x00000000ff007219 */ /* 0x000fe20000011609 */
[----:B------:R-:W-:Y:S01]  /*0b20*/  IMAD.MOV.U32 R23, RZ, RZ, 0x1 ;  /* 0x00000001ff177424 */ /* 0x000fe200078e00ff */
[----:B------:R-:W-:-:S03]  /*0b30*/  IADD3 R5, P0, RZ, -R28, RZ ;  /* 0x8000001cff057210 */ /* 0x000fc60007f1e0ff */
[----:B------:R-:W1:Y:S02]  /*0b40*/  LDC R6, c[0x0][0x618] ;  /* 0x00018600ff067b82 */ /* 0x000e640000000800 */
[----:B------:R-:W-:-:S04]  /*0b50*/  IMAD.X R9, RZ, RZ, ~R0, P0 ;  /* 0x000000ffff097224 */ /* 0x000fc800000e0e00 */
[-C--:B------:R-:W-:Y:S02]  /*0b60*/  IMAD R0, R9, R26.reuse, RZ ;  /* 0x0000001a09007224 */ /* 0x080fe400078e02ff */
[----:B------:R-:W2:Y:S01]  /*0b70*/  LDC R11, c[0x0][0x608] ;  /* 0x00018200ff0b7b82 */ /* 0x000ea20000000800 */
[----:B------:R-:W-:-:S04]  /*0b80*/  IMAD.WIDE.U32 R8, R5, R26, R16 ;  /* 0x0000001a05087225 */ /* 0x000fc800078e0010 */
[----:B------:R-:W-:-:S03]  /*0b90*/  IMAD R5, R5, R27, R0 ;  /* 0x0000001b05057224 */ /* 0x000fc600078e0200 */
[----:B------:R-:W3:Y:S01]  /*0ba0*/  LDC R12, c[0x0][0x658] ;  /* 0x00019600ff0c7b82 */ /* 0x000ee20000000800 */
[----:B0-----:R-:W-:Y:S01]  /*0bb0*/  ISETP.NE.U32.AND P0, PT, R20, RZ, PT ;  /* 0x000000ff1400720c */ /* 0x001fe20003f05070 */
[----:B------:R-:W-:Y:S02]  /*0bc0*/  IMAD.IADD R5, R9, 0x1, R5 ;  /* 0x0000000109057824 */ /* 0x000fe400078e0205 */
[----:B------:R-:W-:Y:S01]  /*0bd0*/  IMAD.MOV.U32 R9, RZ, RZ, -0x1 ;  /* 0xffffffffff097424 */ /* 0x000fe200078e00ff */
[----:B------:R-:W-:-:S03]  /*0be0*/  ISETP.NE.AND.EX P0, PT, R21, RZ, PT, P0 ;  /* 0x000000ff1500720c */ /* 0x000fc60003f05300 */
[----:B------:R-:W0:Y:S01]  /*0bf0*/  LDC R15, c[0x0][0x600] ;  /* 0x00018000ff0f7b82 */ /* 0x000e220000000800 */
[-CC-:B-1----:R-:W-:Y:S02]  /*0c00*/  SHF.R.U64 R13, R8, R6.reuse, R5.reuse ;  /* 0x00000006080d7219 */ /* 0x182fe40000001205 */
[----:B------:R-:W-:-:S05]  /*0c10*/  SHF.R.U32.HI R0, RZ, R6, R5 ;  /* 0x00000006ff007219 */ /* 0x000fca0000011605 */
[----:B------:R-:W1:Y:S01]  /*0c20*/  LDC R14, c[0x0][0x648] ;  /* 0x00019200ff0e7b82 */ /* 0x000e620000000800 */
[-CC-:B--2---:R-:W-:Y:S02]  /*0c30*/  SHF.R.U64 R27, R13, R11.reuse, R0.reuse ;  /* 0x0000000b0d1b7219 */ /* 0x184fe40000001200 */
[----:B------:R-:W-:-:S05]  /*0c40*/  SHF.R.U32.HI R5, RZ, R11, R0 ;  /* 0x0000000bff057219 */ /* 0x000fca0000011600 */
[----:B------:R-:W2:Y:S01]  /*0c50*/  LDC R26, c[0x0][0x638] ;  /* 0x00018e00ff1a7b82 */ /* 0x000ea20000000800 */
[-CC-:B---3--:R-:W-:Y:S02]  /*0c60*/  SHF.R.U64 R24, R27, R12.reuse, R5.reuse ;  /* 0x0000000c1b187219 */ /* 0x188fe40000001205 */
[-C--:B------:R-:W-:Y:S02]  /*0c70*/  SHF.L.U32 R0, R9, R12.reuse, RZ ;  /* 0x0000000c09007219 */ /* 0x080fe400000006ff */
[----:B------:R-:W-:Y:S01]  /*0c80*/  SHF.R.U32.HI R5, RZ, R12, R5 ;  /* 0x0000000cff057219 */ /* 0x000fe20000011605 */
[----:B------:R-:W-:Y:S01]  /*0c90*/  IMAD.MOV.U32 R4, RZ, RZ, R24 ;  /* 0x000000ffff047224 */ /* 0x000fe200078e0018 */
[----:B------:R-:W-:Y:S01]  /*0ca0*/  LOP3.LUT R10, RZ, R0, RZ, 0x33, !PT ;  /* 0x00000000ff0a7212 */ /* 0x000fe200078e33ff */
[----:B------:R-:W3:Y:S01]  /*0cb0*/  LDC R25, c[0x0][0x610] ;  /* 0x00018400ff197b82 */ /* 0x000ee20000000800 */
[----:B------:R-:W-:Y:S05]  /*0cc0*/  @!P0 BRA `(.L_x_10) ;  /* 0x0000000000288947 */ /* 0x000fea0003800000 */
[----:B------:R-:W4:Y:S02]  /*0cd0*/  LDC R9, c[0x0][0x64c] ;  /* 0x00019300ff097b82 */ /* 0x000f240000000800 */
[----:B----4-:R-:W-:-:S05]  /*0ce0*/  IADD3 R9, P0, R24, R9, RZ ;  /* 0x0000000918097210 */ /* 0x010fca0007f1e0ff */
        /* <DEDUP_REMOVED lines=8> */
.L_x_10:
[----:B-1----:R-:W-:Y:S01]  /*0d70*/  SHF.R.U64 R4, R4, R14, R5 ;  /* 0x0000000e04047219 */ /* 0x002fe20000001205 */
[----:B0-----:R-:W-:Y:S01]  /*0d80*/  VIADD R6, R15, 0xffffffff ;  /* 0xffffffff0f067836 */ /* 0x001fe20000000000 */
[----:B------:R-:W-:Y:S01]  /*0d90*/  SHF.L.U32 R0, R23, R12, RZ ;  /* 0x0000000c17007219 */ /* 0x000fe200000006ff */
[----:B------:R-:W-:Y:S01]  /*0da0*/  IMAD.MOV.U32 R23, RZ, RZ, R28 ;  /* 0x000000ffff177224 */ /* 0x000fe200078e001c */
[----:B------:R-:W-:Y:S01]  /*0db0*/  LOP3.LUT R5, R27, R10, RZ, 0xc0, !PT ;  /* 0x0000000a1b057212 */ /* 0x000fe200078ec0ff */
[----:B------:R-:W-:Y:S01]  /*0dc0*/  IMAD.MOV R7, RZ, RZ, -R4 ;  /* 0x000000ffff077224 */ /* 0x000fe200078e0a04 */
[----:B------:R-:W-:Y:S02]  /*0dd0*/  SEL R3, R3, R30, !P1 ;  /* 0x0000001e03037207 */ /* 0x000fe40004800000 */
[----:B------:R-:W-:Y:S01]  /*0de0*/  LOP3.LUT R6, R13, R6, RZ, 0xc0, !PT ;  /* 0x000000060d067212 */ /* 0x000fe200078ec0ff */
[----:B------:R-:W-:Y:S02]  /*0df0*/  IMAD R4, R0, R4, R5 ;  /* 0x0000000400047224 */ /* 0x000fe400078e0205 */
[----:B--2---:R-:W-:-:S02]  /*0e00*/  IMAD R0, R7, R26, R24 ;  /* 0x0000001a07007224 */ /* 0x004fc400078e0218 */
[----:B---3--:R-:W-:Y:S02]  /*0e10*/  IMAD R3, R4, R25, R3 ;  /* 0x0000001904037224 */ /* 0x008fe400078e0203 */
[----:B------:R-:W-:Y:S02]  /*0e20*/  IMAD R154, R0, R15, R6 ;  /* 0x0000000f009a7224 */ /* 0x000fe400078e0206 */
[----:B------:R-:W-:-:S03]  /*0e30*/  IMAD.MOV.U32 R4, RZ, RZ, 0x1 ;  /* 0x00000001ff047424 */ /* 0x000fc600078e00ff */
[----:B------:R-:W-:Y:S02]  /*0e40*/  SEL R153, R154, R3, !P1 ;  /* 0x000000039a997207 */ /* 0x000fe40004800000 */
[----:B------:R-:W-:Y:S02]  /*0e50*/  PRMT R0, R4, 0x7610, R0 ;  /* 0x0000761004007816 */ /* 0x000fe40000000000 */
[----:B------:R-:W-:-:S07]  /*0e60*/  SEL R154, R3, R154, !P1 ;  /* 0x0000009a039a7207 */ /* 0x000fce0004800000 */
.L_x_8:
[----:B------:R-:W-:-:S08]  /*0e70*/  NOP ;  /* 0x0000000000007918 */ /* 0x000fd00000000000 */
[----:B------:R-:W0:Y:S02]  /*0e80*/  USETMAXREG.TRY_ALLOC.CTAPOOL UP0, 0xe8 ;  /* 0x000000e8000079c8 */ /* 0x000e240008000600 */
[----:B0-----:R-:W-:-:S13]  /*0e90*/  PLOP3.LUT P0, PT, PT, PT, UP0, 0x80, 0x0 ;  /* 0x000000000000781c */ /* 0x001fda0003f0f008 */
[----:B------:R-:W-:Y:S05]  /*0ea0*/  @!P0 BRA `(.L_x_8) ;  /* 0xfffffffc00f08947 */ /* 0x000fea000383ffff */
[----:B------:R-:W-:Y:S01]  /*0eb0*/  ULDC.64 UR4, c[0x0][0x598] ;  /* 0x0001660000047ab9 */ /* 0x000fe20000000a00 */
[----:B------:R-:W-:Y:S01]  /*0ec0*/  ULDC.64 UR36, c[0x0][0x208] ;  /* 0x0000820000247ab9 */ /* 0x000fe20000000a00 */
[----:B------:R-:W-:-:S04]  /*0ed0*/  ISETP.NE.U32.AND P0, PT, RZ, UR4, PT ;  /* 0x00000004ff007c0c */ /* 0x000fc8000bf05070 */
[----:B------:R-:W-:-:S13]  /*0ee0*/  ISETP.NE.AND.EX P0, PT, RZ, UR5, PT, P0 ;  /* 0x00000005ff007c0c */ /* 0x000fda000bf05300 */
[----:B------:R-:W-:Y:S05]  /*0ef0*/  @!P0 BRA `(.L_x_11) ;  /* 0x00000000001c8947 */ /* 0x000fea0003800000 */
[----:B------:R-:W0:Y:S02]  /*0f00*/  LDC.64 R4, c[0x0][0x598] ;  /* 0x00016600ff047b82 */ /* 0x000e240000000a00 */
[----:B0-----:R-:W2:Y:S02]  /*0f10*/  LDG.E.64 R4, desc[UR36][R4.64] ;  /* 0x0000002404047981 */ /* 0x001ea4000c1e1b00 */
[----:B--2---:R-:W-:-:S04]  /*0f20*/  ISETP.NE.U32.AND P0, PT, R4, RZ, PT ;  /* 0x000000ff0400720c */ /* 0x004fc80003f05070 */
[----:B------:R-:W-:-:S13]  /*0f30*/  ISETP.NE.AND.EX P0, PT, R5, RZ, PT, P0 ;  /* 0x000000ff0500720c */ /* 0x000fda0003f05300 */
[----:B------:R-:W-:Y:S05]  /*0f40*/  @!P0 BRA `(.L_x_11) ;  /* 0x0000000000088947 */ /* 0x000fea0003800000 */
[----:B------:R0:W5:Y:S01]  /*0f50*/  LD.E R155, desc[UR36][R4.64] ;  /* 0x00000024049b7980 */ /* 0x000162000c101900 */
[----:B------:R-:W-:Y:S05]  /*0f60*/  BRA `(.L_x_12) ;  /* 0x0000000000247947 */ /* 0x000fea0003800000 */
.L_x_11:
[----:B------:R-:W-:Y:S02]  /*0f70*/  ULDC.64 UR4, c[0x0][0x588] ;  /* 0x0001620000047ab9 */ /* 0x000fe40000000a00 */
[----:B------:R-:W-:-:S04]  /*0f80*/  ISETP.NE.U32.AND P0, PT, RZ, UR4, PT ;  /* 0x00000004ff007c0c */ /* 0x000fc8000bf05070 */
[----:B------:R-:W-:-:S13]  /*0f90*/  ISETP.NE.AND.EX P0, PT, RZ, UR5, PT, P0 ;  /* 0x00000005ff007c0c */ /* 0x000fda000bf05300 */
[----:B------:R-:W-:Y:S05]  /*0fa0*/  @!P0 BRA `(.L_x_13) ;  /* 0x00000000000c8947 */ /* 0x000fea0003800000 */
[----:B------:R-:W0:Y:S02]  /*0fb0*/  LDC.64 R4, c[0x0][0x588] ;  /* 0x00016200ff047b82 */ /* 0x000e240000000a00 */
[----:B0-----:R1:W5:Y:S01]  /*0fc0*/  LDG.E R155, desc[UR36][R4.64] ;  /* 0x00000024049b7981 */ /* 0x001362000c1e1900 */
[----:B------:R-:W-:Y:S05]  /*0fd0*/  BRA `(.L_x_12) ;  /* 0x0000000000087947 */ /* 0x000fea0003800000 */
.L_x_13:
[----:B------:R-:W-:Y:S02]  /*0fe0*/  ULDC UR4, c[0x0][0x580] ;  /* 0x0001600000047ab9 */ /* 0x000fe40000000800 */
[----:B------:R-:W-:-:S07]  /*0ff0*/  IMAD.U32 R155, RZ, RZ, UR4 ;  /* 0x00000004ff9b7e24 */ /* 0x000fce000f8e00ff */
.L_x_12:
[----:B------:R-:W-:Y:S02]  /*1000*/  ULDC.64 UR4, c[0x0][0x5a0] ;  /* 0x0001680000047ab9 */ /* 0x000fe40000000a00 */
[----:B------:R-:W-:-:S04]  /*1010*/  ISETP.NE.U32.AND P0, PT, RZ, UR4, PT ;  /* 0x00000004ff007c0c */ /* 0x000fc8000bf05070 */
[----:B------:R-:W-:-:S13]  /*1020*/  ISETP.NE.AND.EX P0, PT, RZ, UR5, PT, P0 ;  /* 0x00000005ff007c0c */ /* 0x000fda000bf05300 */
[----:B------:R-:W-:Y:S05]  /*1030*/  @!P0 BRA `(.L_x_14) ;  /* 0x00000000001c8947 */ /* 0x000fea0003800000 */
[----:B01----:R-:W0:Y:S02]  /*1040*/  LDC.64 R4, c[0x0][0x5a0] ;  /* 0x00016800ff047b82 */ /* 0x003e240000000a00 */
[----:B0-----:R-:W2:Y:S02]  /*1050*/  LDG.E.64 R4, desc[UR36][R4.64] ;  /* 0x0000002404047981 */ /* 0x001ea4000c1e1b00 */
[----:B--2---:R-:W-:-:S04]  /*1060*/  ISETP.NE.U32.AND P0, PT, R4, RZ, PT ;  /* 0x000000ff0400720c */ /* 0x004fc80003f05070 */
[----:B------:R-:W-:-:S13]  /*1070*/  ISETP.NE.AND.EX P0, PT, R5, RZ, PT, P0 ;  /* 0x000000ff0500720c */ /* 0x000fda0003f05300 */
[----:B------:R-:W-:Y:S05]  /*1080*/  @!P0 BRA `(.L_x_14) ;  /* 0x0000000000088947 */ /* 0x000fea0003800000 */
[----:B------:R0:W5:Y:S01]  /*1090*/  LD.E R156, desc[UR36][R4.64] ;  /* 0x00000024049c7980 */ /* 0x000162000c101900 */
[----:B------:R-:W-:Y:S05]  /*10a0*/  BRA `(.L_x_15) ;  /* 0x0000000000247947 */ /* 0x000fea0003800000 */
.L_x_14:
[----:B------:R-:W-:Y:S02]  /*10b0*/  ULDC.64 UR4, c[0x0][0x590] ;  /* 0x0001640000047ab9 */ /* 0x000fe40000000a00 */
[----:B------:R-:W-:-:S04]  /*10c0*/  ISETP.NE.U32.AND P0, PT, RZ, UR4, PT ;  /* 0x00000004ff007c0c */ /* 0x000fc8000bf05070 */
[----:B------:R-:W-:-:S13]  /*10d0*/  ISETP.NE.AND.EX P0, PT, RZ, UR5, PT, P0 ;  /* 0x00000005ff007c0c */ /* 0x000fda000bf05300 */
[----:B------:R-:W-:Y:S05]  /*10e0*/  @!P0 BRA `(.L_x_16) ;  /* 0x00000000000c8947 */ /* 0x000fea0003800000 */
[----:B------:R-:W2:Y:S02]  /*10f0*/  LDC.64 R156, c[0x0][0x590] ;  /* 0x00016400ff9c7b82 */ /* 0x000ea40000000a00 */
[----:B--2---:R2:W5:Y:S01]  /*1100*/  LDG.E R156, desc[UR36][R156.64] ;  /* 0x000000249c9c7981 */ /* 0x004562000c1e1900 */
[----:B------:R-:W-:Y:S05]  /*1110*/  BRA `(.L_x_15) ;  /* 0x0000000000087947 */ /* 0x000fea0003800000 */
.L_x_16:
[----:B------:R-:W-:Y:S02]  /*1120*/  ULDC UR4, c[0x0][0x584] ;  /* 0x0001610000047ab9 */ /* 0x000fe40000000800 */
[----:B------:R-:W-:-:S07]  /*1130*/  IMAD.U32 R156, RZ, RZ, UR4 ;  /* 0x00000004ff9c7e24 */ /* 0x000fce000f8e00ff */
.L_x_15:
[----:B------:R-:W-:-:S13]  /*1140*/  LOP3.LUT P0, RZ, R0, 0xff, RZ, 0xc0, !PT ;  /* 0x000000ff00ff7812 */ /* 0x000fda000780c0ff */
[----:B------:R-:W-:Y:S05]  /*1150*/  @!P0 EXIT ;  /* 0x000000000000894d */ /* 0x000fea0003800000 */
[----:B------:R-:W-:Y:S01]  /*1160*/  ULDC UR4, c[0x0][0x28c] ;  /* 0x0000a30000047ab9 */ /* 0x000fe20000000800 */
[----:B--2---:R-:W-:Y:S01]  /*1170*/  LOP3.LUT R157, R19, 0x1, RZ, 0xfc, !PT ;  /* 0x00000001139d7812 */ /* 0x004fe200078efcff */
[----:B------:R-:W-:Y:S01]  /*1180*/  UIADD3 UR4, UR4, 0x3f, URZ ;  /* 0x0000003f04047890 */ /* 0x000fe2000fffe03f */
[----:B------:R-:W-:Y:S01]  /*1190*/  UMOV UR38, URZ ;  /* 0x0000003f00267c82 */ /* 0x000fe20008000000 */
[----:B------:R-:W-:Y:S02]  /*11a0*/  UMOV UR39, URZ ;  /* 0x0000003f00277c82 */ /* 0x000fe40008000000 */
[----:B------:R-:W-:-:S04]  /*11b0*/  USHF.R.S32.HI UR5, URZ, 0x1f, UR4 ;  /* 0x0000001f3f057899 */ /* 0x000fc80008011404 */
[----:B------:R-:W-:-:S04]  /*11c0*/  ULEA.HI UR5, UR5, UR4, URZ, 0x6 ;  /* 0x0000000405057291 */ /* 0x000fc8000f8f303f */
[----:B------:R-:W-:-:S12]  /*11d0*/  USHF.R.S32.HI UR40, URZ, 0x6, UR5 ;  /* 0x000000063f287899 */ /* 0x000fd80008011405 */
.L_x_292:
[----:B------:R-:W-:Y:S01]  /*11e0*/  LOP3.LUT R0, R18, 0x80, RZ, 0xc0, !PT ;  /* 0x0000008012007812 */ /* 0x000fe200078ec0ff */
[----:B--2---:R-:W2:Y:S01]  /*11f0*/  S2UR UR7, SR_CgaCtaId ;  /* 0x00000000000779c3 */ /* 0x004ea20000008800 */
[----:B------:R-:W-:Y:S02]  /*1200*/  UMOV UR6, 0x400 ;  /* 0x0000040000067882 */ /* 0x000fe40000000000 */
[----:B------:R-:W-:-:S06]  /*1210*/  SHF.R.U32.HI R0, RZ, 0x7, R0 ;  /* 0x00000007ff007819 */ /* 0x000fcc0000011600 */
[----:B---3--:R-:W3:Y:S01]  /*1220*/  SHFL.IDX PT, R0, R0, RZ, 0x1f ;  /* 0x00001fff00007589 */ /* 0x008ee200000e0000 */
[----:B--2---:R-:W-:Y:S01]  /*1230*/  ULEA UR6, UR7, UR6, 0x18 ;  /* 0x0000000607067291 */ /* 0x004fe2000f8ec03f */
[----:B---3--:R-:W-:-:S13]  /*1240*/  R2UR UR4, R0 ;  /* 0x00000000000472ca */ /* 0x008fda00000e0000 */
[----:B------:R-:W-:-:S04]  /*1250*/  ULEA.HI UR5, UR4, UR4, URZ, 0x1 ;  /* 0x0000000404057291 */ /* 0x000fc8000f8f083f */
[----:B------:R-:W-:-:S04]  /*1260*/  ULOP3.LUT UR5, UR5, 0x7fffe, URZ, 0xc0, !UPT ;  /* 0x0007fffe05057892 */ /* 0x000fc8000f8ec03f */
[----:B------:R-:W-:-:S03]  /*1270*/  UIADD3 UR5, UR4, -UR5, URZ ;  /* 0x8000000504057290 */ /* 0x000fc6000fffe03f */
[----:B------:R-:W-:Y:S01]  /*1280*/  ULDC UR4, c[0x0][0x28c] ;  /* 0x0000a30000047ab9 */ /* 0x000fe20000000800 */
[----:B------:R-:W-:Y:S01]  /*1290*/  ULEA UR5, UR5, UR6, 0xd ;  /* 0x0000000605057291 */ /* 0x000fe2000f8e683f */
[----:B------:R-:W-:-:S03]  /*12a0*/  ISETP.LT.AND P0, PT, RZ, UR4, PT ;  /* 0x00000004ff007c0c */ /* 0x000fc6000bf01270 */
[----:B------:R-:W-:-:S04]  /*12b0*/  UIADD3 UR5, UR5, 0x100, URZ ;  /* 0x0000010005057890 */ /* 0x000fc8000fffe03f */
[----:B------:R-:W-:-:S04]  /*12c0*/  USHF.R.U32.HI UR5, URZ, 0x4, UR5 ;  /* 0x000000043f057899 */ /* 0x000fc80008011605 */
[----:B------:R-:W-:Y:S02]  /*12d0*/  ULOP3.LUT UR41, UR5, 0x3fff, URZ, 0xc0, !UPT ;  /* 0x00003fff05297892 */ /* 0x000fe4000f8ec03f */
[----:B-1--45:R-:W-:Y:S10]  /*12e0*/  @P0 BRA `(.L_x_17) ;  /* 0x0000000000400947 */ /* 0x032ff40003800000 */
[----:B------:R-:W-:Y:S01]  /*12f0*/  MOV R0, 0x0 ;  /* 0x0000000000007802 */ /* 0x000fe20000000f00 */
[----:B------:R-:W-:Y:S01]  /*1300*/  ULDC.64 UR4, c[0x4][0x68] ;  /* 0x01001a0000047ab9 */ /* 0x000fe20000000a00 */
[----:B------:R-:W-:Y:S01]  /*1310*/  ULDC.64 UR6, c[0x4][0x8] ;  /* 0x0100020000067ab9 */ /* 0x000fe20000000a00 */
[----:B01----:R-:W-:Y:S01]  /*1320*/  IMAD.U32 R4, RZ, RZ, UR4 ;  /* 0x00000004ff047e24 */ /* 0x003fe2000f8e00ff */
[----:B------:R0:W1:Y:S01]  /*1330*/  LDC.64 R14, c[0x4][R0] ;  /* 0x01000000000e7b82 */ /* 0x0000620000000a00 */
[----:B------:R-:W-:Y:S01]  /*1340*/  IMAD.U32 R5, RZ, RZ, UR5 ;  /* 0x00000005ff057e24 */ /* 0x000fe2000f8e00ff */
[----:B------:R-:W-:Y:S01]  /*1350*/  ULDC.64 UR4, c[0x4][0x70] ;  /* 0x01001c0000047ab9 */ /* 0x000fe20000000a00 */
[----:B------:R-:W-:Y:S02]  /*1360*/  IMAD.U32 R10, RZ, RZ, UR6 ;  /* 0x00000006ff0a7e24 */ /* 0x000fe4000f8e00ff */
[----:B------:R-:W-:Y:S02]  /*1370*/  IMAD.U32 R6, RZ, RZ, UR4 ;  /* 0x00000004ff067e24 */ /* 0x000fe4000f8e00ff */
[----:B------:R-:W-:-:S02]  /*1380*/  IMAD.U32 R7, RZ, RZ, UR5 ;  /* 0x00000005ff077e24 */ /* 0x000fc4000f8e00ff */
[----:B------:R-:W-:Y:S02]  /*1390*/  IMAD.U32 R11, RZ, RZ, UR7 ;  /* 0x00000007ff0b7e24 */ /* 0x000fe4000f8e00ff */
[----:B------:R-:W-:Y:S02]  /*13a0*/  IMAD.MOV.U32 R8, RZ, RZ, 0x1e1 ;  /* 0x000001e1ff087424 */ /* 0x000fe400078e00ff */
[----:B------:R-:W-:Y:S02]  /*13b0*/  IMAD.MOV.U32 R12, RZ, RZ, 0x1 ;  /* 0x00000001ff0c7424 */ /* 0x000fe400078e00ff */
[----:B0-----:R-:W-:-:S07]  /*13c0*/  IMAD.MOV.U32 R13, RZ, RZ, RZ ;  /* 0x000000ffff0d7224 */ /* 0x001fce00078e00ff */
[----:B------:R-:W-:-:S07]  /*13d0*/  LEPC R20, `(.L_x_17) ;  /* 0x000000001014794e */ /* 0x000fce0000000000 */
[----:B-1---5:R-:W-:Y:S05]  /*13e0*/  CALL.ABS.NOINC R14 ;  /* 0x000000000e007343 */ /* 0x022fea0003c00000 */
.L_x_17:
[----:B------:R-:W-:-:S13]  /*13f0*/  ISETP.NE.AND P0, PT, R157, 0x3, PT ;  /* 0x000000039d00780c */ /* 0x000fda0003f05270 */
[----:B------:R-:W-:Y:S05]  /*1400*/  @!P0 BRA `(.L_x_18) ;  /* 0x0000000000048947 */ /* 0x000fea0003800000 */
[----:B------:R-:W-:Y:S01]  /*1410*/  BPT.TRAP 0x1 ;  /* 0x000000040000795c */ /* 0x000fe20000300000 */
.L_x_18:
[----:B------:R-:W2:Y:S01]  /*1420*/  S2UR UR5, SR_CgaCtaId ;  /* 0x00000000000579c3 */ /* 0x000ea20000008800 */
[----:B------:R-:W-:Y:S01]  /*1430*/  UMOV UR4, 0x400 ;  /* 0x0000040000047882 */ /* 0x000fe20000000000 */
[----:B------:R-:W-:Y:S02]  /*1440*/  IMAD.U32 R0, RZ, RZ, UR38 ;  /* 0x00000026ff007e24 */ /* 0x000fe4000f8e00ff */
[----:B------:R-:W-:-:S03]  /*1450*/  IMAD.U32 R3, RZ, RZ, UR39 ;  /* 0x00000027ff037e24 */ /* 0x000fc6000f8e00ff */
[----:B------:R-:W-:Y:S01]  /*1460*/  SHF.L.U32 R0, R0, 0x1f, RZ ;  /* 0x0000001f00007819 */ /* 0x000fe200000006ff */
[----:B--2---:R-:W-:-:S06]  /*1470*/  ULEA UR4, UR5, UR4, 0x18 ;  /* 0x0000000405047291 */ /* 0x004fcc000f8ec03f */
[----:B------:R-:W-:-:S04]  /*1480*/  IMAD.U32 R6, RZ, RZ, UR4 ;  /* 0x00000004ff067e24 */ /* 0x000fc8000f8e00ff */
[----:B------:R-:W-:-:S04]  /*1490*/  IMAD R3, R3, 0x8, R6 ;  /* 0x0000000803037824 */ /* 0x000fc800078e0206 */
[----:B------:R2:W3:Y:S01]  /*14a0*/  SYNCS.PHASECHK.TRANS64.TRYWAIT P1, [R3+URZ], R0 ;  /* 0x00000000030075a7 */ /* 0x0004e2000802017f */
[----:B------:R-:W-:Y:S05]  /*14b0*/  @!P0 BRA `(.L_x_19) ;  /* 0x0000000000048947 */ /* 0x000fea0003800000 */
[----:B------:R-:W-:Y:S01]  /*14c0*/  BPT.TRAP 0x1 ;  /* 0x000000040000795c */ /* 0x000fe20000300000 */
.L_x_19:
[----:B---3--:R-:W-:Y:S05]  /*14d0*/  @P1 BRA `(.L_x_20) ;  /* 0x0000000000081947 */ /* 0x008fea0003800000 */
[----:B------:R-:W3:Y:S02]  /*14e0*/  SYNCS.PHASECHK.TRANS64.TRYWAIT P1, [R3+URZ], R0 ;  /* 0x00000000030075a7 */ /* 0x000ee4000802017f */
[----:B---3--:R-:W-:Y:S05]  /*14f0*/  @!P1 BRA `(.L_x_21) ;  /* 0x000000a400ec9947 */ /* 0x008fea0003800000 */
.L_x_20:
[----:B------:R-:W-:-:S04]  /*1500*/  UISETP.LT.AND UP0, UPT, UR40, 0x1, UPT ;  /* 0x000000012800788c */ /* 0x000fc8000bf01270 */
[----:B------:R-:W-:-:S06]  /*1510*/  USEL UR4, UR40, 0x1, UP0 ;  /* 0x0000000128047887 */ /* 0x000fcc0008000000 */
[----:B--23--:R-:W-:Y:S01]  /*1520*/  IMAD.U32 R0, RZ, RZ, UR4 ;  /* 0x00000004ff007e24 */ /* 0x00cfe2000f8e00ff */
[----:B------:R-:W-:Y:S05]  /*1530*/  WARPSYNC.ALL ;  /* 0x0000000000007948 */ /* 0x000fea0003800000 */
[----:B------:R-:W-:-:S04]  /*1540*/  IADD3 R0, -R0, UR40, RZ ;  /* 0x0000002800007c10 */ /* 0x000fc8000fffe1ff */
[----:B------:R-:W-:Y:S02]  /*1550*/  ISETP.GE.AND P1, PT, R0, 0x1, PT ;  /* 0x000000010000780c */ /* 0x000fe40003f26270 */
[----:B------:R-:W-:Y:S01]  /*1560*/  R2UR UR4, R6 ;  /* 0x00000000060472ca */ /* 0x000fe200000e0000 */
[----:B------:R-:W-:Y:S01]  /*1570*/  WARPGROUP.ARRIVE ;  /* 0x00000000000079c5 */ /* 0x000fe20000000000 */
[----:B------:R-:W-:Y:S01]  /*1580*/  UMOV UR9, 0x40000040 ;  /* 0x4000004000097882 */ /* 0x000fe20000000000 */
[----:B------:R-:W-:-:S10]  /*1590*/  UMOV UR11, 0x40000040 ;  /* 0x40000040000b7882 */ /* 0x000fd40000000000 */
[----:B------:R-:W-:-:S04]  /*15a0*/  UIADD3 UR4, UR4, 0x18100, URZ ;  /* 0x0001810004047890 */ /* 0x000fc8000fffe03f */
[----:B------:R-:W-:-:S04]  /*15b0*/  USHF.R.U32.HI UR4, URZ, 0x4, UR4 ;  /* 0x000000043f047899 */ /* 0x000fc80008011604 */
[----:B------:R-:W-:Y:S02]  /*15c0*/  ULOP3.LUT UR5, UR4, 0x3fff, URZ, 0xc0, !UPT ;  /* 0x00003fff04057892 */ /* 0x000fe4000f8ec03f */
[----:B------:R-:W-:Y:S02]  /*15d0*/  ULOP3.LUT UR4, UR41, 0x10000, URZ, 0xfc, !UPT ;  /* 0x0001000029047892 */ /* 0x000fe4000f8efc3f */
[----:B------:R-:W-:Y:S02]  /*15e0*/  ULOP3.LUT UR5, UR5, 0x10000, URZ, 0xfc, !UPT ;  /* 0x0001000005057892 */ /* 0x000fe4000f8efc3f */
[----:B------:R-:W-:Y:S02]  /*15f0*/  ULEA UR6, UR39, UR4, 0xb ;  /* 0x0000000427067291 */ /* 0x000fe4000f8e583f */
[----:B------:R-:W-:-:S05]  /*1600*/  ULEA UR7, UR39, UR5, 0xc ;  /* 0x0000000527077291 */ /* 0x000fca000f8e603f */
[----:B------:R-:W-:Y:S02]  /*1610*/  UMOV UR8, UR6 ;  /* 0x0000000600087c82 */ /* 0x000fe40008000000 */
[----:B------:R-:W-:Y:S02]  /*1620*/  UMOV UR10, UR7 ;  /* 0x00000007000a7c82 */ /* 0x000fe40008000000 */
[----:B------:R-:W-:Y:S01]  /*1630*/  HGMMA.64x256x8.F32.TF32 R24, gdesc[UR8], RZ, !UPT, gsb0 ;  /* 0x07e00000081879f0 */ /* 0x000fe2000c0028ff */
[----:B------:R-:W-:Y:S02]  /*1640*/  UIADD3 UR8, UR6, 0x2, URZ ;  /* 0x0000000206087890 */ /* 0x000fe4000fffe03f */
[----:B------:R-:W-:Y:S01]  /*1650*/  UIADD3 UR10, UR7, 0x2, URZ ;  /* 0x00000002070a7890 */ /* 0x000fe2000fffe03f */
[----:B------:R-:W-:Y:S01]  /*1660*/  UMOV UR9, 0x40000040 ;  /* 0x4000004000097882 */ /* 0x000fe20000000000 */
[----:B------:R-:W-:Y:S01]  /*1670*/  UMOV UR11, 0x40000040 ;  /* 0x40000040000b7882 */ /* 0x000fe20000000000 */
[----:B------:R-:W-:-:S02]  /*1680*/  WARPGROUP.DEPBAR.LE gsb0, 0x0 ;  /* 0x00008000000079c5 */ /* 0x000fc40000010000 */
[----:B------:R-:W-:-:S15]  /*1690*/  WARPGROUP.ARRIVE ;  /* 0x00000000000079c5 */ /* 0x000fde0000000000 */
[----:B------:R-:W-:-:S05]  /*16a0*/  NOP ;  /* 0x0000000000007918 */ /* 0x000fca0000000000 */
[----:B------:R-:W-:Y:S01]  /*16b0*/  HGMMA.64x256x8.F32.TF32 R24, gdesc[UR8], R24, gsb0 ;  /* 0x07e00000081879f0 */ /* 0x000fe20008002818 */
[----:B------:R-:W-:Y:S02]  /*16c0*/  UIADD3 UR8, UR6, 0x4, URZ ;  /* 0x0000000406087890 */ /* 0x000fe4000fffe03f */
[----:B------:R-:W-:Y:S01]  /*16d0*/  UIADD3 UR10, UR7, 0x4, URZ ;  /* 0x00000004070a7890 */ /* 0x000fe2000fffe03f */
[----:B------:R-:W-:Y:S01]  /*16e0*/  UMOV UR9, 0x40000040 ;  /* 0x4000004000097882 */ /* 0x000fe20000000000 */
[----:B------:R-:W-:Y:S01]  /*16f0*/  UMOV UR11, 0x40000040 ;  /* 0x40000040000b7882 */ /* 0x000fe20000000000 */
[----:B------:R-:W-:Y:S02]  /*1700*/  WARPGROUP.DEPBAR.LE gsb0, 0x0 ;  /* 0x00008000000079c5 */ /* 0x000fe40000010000 */
        /* <DEDUP_REMOVED lines=42> */
[----:B------:R-:W-:Y:S03]  /*19b0*/  HGMMA.64x256x8.F32.TF32 R24, gdesc[UR8], R24, gsb0 ;  /* 0x07e00000081879f0 */ /* 0x000fe60008002818 */
[----:B------:R-:W-:Y:S02]  /*19c0*/  WARPGROUP.DEPBAR.LE gsb0, 0x0 ;  /* 0x00008000000079c5 */ /* 0x000fe40000010000 */
[----:B------:R-:W-:Y:S05]  /*19d0*/  @!P1 BRA `(.L_x_22) ;  /* 0x0000000400b09947 */ /* 0x000fea0003800000 */
[----:B------:R-:W-:Y:S02]  /*19e0*/  UIADD3 UR6, UR39, 0x1, URZ ;  /* 0x0000000127067890 */ /* 0x000fe4000fffe03f */
[----:B------:R-:W-:Y:S02]  /*19f0*/  IMAD.U32 R3, RZ, RZ, UR39 ;  /* 0x00000027ff037e24 */ /* 0x000fe4000f8e00ff */
[----:B------:R-:W-:-:S04]  /*1a00*/  UISETP.NE.AND UP0, UPT, UR6, 0x3, UPT ;  /* 0x000000030600788c */ /* 0x000fc8000bf05270 */
[----:B------:R-:W-:Y:S02]  /*1a10*/  USEL UR7, URZ, 0x1, UP0 ;  /* 0x000000013f077887 */ /* 0x000fe40008000000 */
[----:B------:R-:W-:Y:S02]  /*1a20*/  USEL UR6, UR6, URZ, UP0 ;  /* 0x0000003f06067287 */ /* 0x000fe40008000000 */
[----:B------:R-:W-:-:S06]  /*1a30*/  ULOP3.LUT UR7, UR38, UR7, URZ, 0x3c, !UPT ;  /* 0x0000000726077292 */ /* 0x000fcc000f8e3c3f */
[----:B------:R-:W-:-:S07]  /*1a40*/  IMAD.U32 R7, RZ, RZ, UR7 ;  /* 0x00000007ff077e24 */ /* 0x000fce000f8e00ff */
.L_x_29:
[----:B------:R-:W-:Y:S05]  /*1a50*/  @!P0 BRA `(.L_x_23) ;  /* 0x0000000000048947 */ /* 0x000fea0003800000 */
[----:B------:R-:W-:Y:S01]  /*1a60*/  BPT.TRAP 0x1 ;  /* 0x000000040000795c */ /* 0x000fe20000300000 */
.L_x_23:
[----:B------:R-:W2:Y:S01]  /*1a70*/  S2UR UR8, SR_CgaCtaId ;  /* 0x00000000000879c3 */ /* 0x000ea20000008800 */
[----:B------:R-:W-:Y:S01]  /*1a80*/  UMOV UR7, 0x400 ;  /* 0x0000040000077882 */ /* 0x000fe20000000000 */
[----:B01----:R-:W-:Y:S01]  /*1a90*/  IMAD.U32 R5, RZ, RZ, UR6 ;  /* 0x00000006ff057e24 */ /* 0x003fe2000f8e00ff */
[----:B------:R-:W-:Y:S01]  /*1aa0*/  SHF.L.U32 R4, R7, 0x1f, RZ ;  /* 0x0000001f07047819 */ /* 0x000fe200000006ff */
[----:B--2---:R-:W-:-:S06]  /*1ab0*/  ULEA UR7, UR8, UR7, 0x18 ;  /* 0x0000000708077291 */ /* 0x004fcc000f8ec03f */
[----:B------:R-:W-:-:S04]  /*1ac0*/  IMAD.U32 R6, RZ, RZ, UR7 ;  /* 0x00000007ff067e24 */ /* 0x000fc8000f8e00ff */
[----:B------:R-:W-:-:S04]  /*1ad0*/  IMAD R5, R5, 0x8, R6 ;  /* 0x0000000805057824 */ /* 0x000fc800078e0206 */
[----:B------:R0:W1:Y:S01]  /*1ae0*/  SYNCS.PHASECHK.TRANS64.TRYWAIT P1, [R5+URZ], R4 ;  /* 0x00000004050075a7 */ /* 0x000062000802017f */
[----:B------:R-:W-:Y:S05]  /*1af0*/  @!P0 BRA `(.L_x_24) ;  /* 0x0000000000048947 */ /* 0x000fea0003800000 */
[----:B------:R-:W-:Y:S01]  /*1b00*/  BPT.TRAP 0x1 ;  /* 0x000000040000795c */ /* 0x000fe20000300000 */
.L_x_24:
[----:B-1----:R-:W-:Y:S05]  /*1b10*/  @P1 BRA `(.L_x_25) ;  /* 0x0000000000081947 */ /* 0x002fea0003800000 */
[----:B------:R-:W1:Y:S02]  /*1b20*/  SYNCS.PHASECHK.TRANS64.TRYWAIT P1, [R5+URZ], R4 ;  /* 0x00000004050075a7 */ /* 0x000e64000802017f */
[----:B-1----:R-:W-:Y:S05]  /*1b30*/  @!P1 BRA `(.L_x_26) ;  /* 0x000000a000709947 */ /* 0x002fea0003800000 */
.L_x_25:
[----:B------:R-:W-:Y:S01]  /*1b40*/  ULEA UR7, UR6, UR4, 0xb ;  /* 0x0000000406077291 */ /* 0x000fe2000f8e583f */
[----:B------:R-:W-:Y:S01]  /*1b50*/  WARPGROUP.ARRIVE ;  /* 0x00000000000079c5 */ /* 0x000fe20000000000 */
[----:B------:R-:W-:Y:S01]  /*1b60*/  ULEA UR12, UR6, UR5, 0xc ;  /* 0x00000005060c7291 */ /* 0x000fe2000f8e603f */
[----:B------:R-:W-:Y:S01]  /*1b70*/  UMOV UR9, 0x40000040 ;  /* 0x4000004000097882 */ /* 0x000fe20000000000 */
[----:B------:R-:W-:-:S03]  /*1b80*/  UMOV UR11, 0x40000040 ;  /* 0x40000040000b7882 */ /* 0x000fc60000000000 */
[----:B------:R-:W-:Y:S02]  /*1b90*/  UMOV UR8, UR7 ;  /* 0x0000000700087c82 */ /* 0x000fe40008000000 */
[----:B------:R-:W-:Y:S02]  /*1ba0*/  UMOV UR10, UR12 ;  /* 0x0000000c000a7c82 */ /* 0x000fe40008000000 */
[----:B------:R-:W-:Y:S01]  /*1bb0*/  HGMMA.64x256x8.F32.TF32 R24, gdesc[UR8], R24, gsb0 ;  /* 0x07e00000081879f0 */ /* 0x000fe20008002818 */
        /* <DEDUP_REMOVED lines=58> */
[----:B------:R-:W-:Y:S01]  /*1f60*/  BPT.TRAP 0x1 ;  /* 0x000000040000795c */ /* 0x000fe20000300000 */
.L_x_27:
[----:B------:R-:W-:-:S13]  /*1f70*/  ISETP.NE.AND P1, PT, R22, RZ, PT ;  /* 0x000000ff1600720c */ /* 0x000fda0003f25270 */
[----:B01----:R-:W-:-:S04]  /*1f80*/  @P1 IMAD R4, R3, 0x8, R6 ;  /* 0x0000000803041824 */ /* 0x003fc800078e0206 */
[----:B------:R-:W-:-:S05]  /*1f90*/  @P1 VIADD R5, R4, 0x18 ;  /* 0x0000001804051836 */ /* 0x000fca0000000000 */
[----:B------:R-:W-:-:S04]  /*1fa0*/  @P1 PRMT R5, R152, 0x654, R5 ;  /* 0x0000065498051816 */ /* 0x000fc80000000005 */
[----:B------:R0:W-:Y:S01]  /*1fb0*/  @P1 SYNCS.ARRIVE.TRANS64.RED.A1T0 RZ, [R5+URZ], RZ ;  /* 0x000000ff05ff19a7 */ /* 0x0001e2000810043f */
[----:B------:R-:W-:-:S13]  /*1fc0*/  ISETP.GT.U32.AND P1, PT, R19, 0x1, PT ;  /* 0x000000011300780c */ /* 0x000fda0003f24070 */
[----:B0-----:R-:W-:Y:S05]  /*1fd0*/  @P1 BRA `(.L_x_28) ;  /* 0x0000000000041947 */ /* 0x001fea0003800000 */
[----:B------:R-:W-:Y:S01]  /*1fe0*/  BPT.TRAP 0x1 ;  /* 0x000000040000795c */ /* 0x000fe20000300000 */
.L_x_28:
[----:B------:R-:W-:Y:S01]  /*1ff0*/  UIADD3 UR6, UR6, 0x1, URZ ;  /* 0x0000000106067890 */ /* 0x000fe2000fffe03f */
[C---:B------:R-:W-:Y:S01]  /*2000*/  ISETP.GT.AND P2, PT, R0.reuse, 0x1, PT ;  /* 0x000000010000780c */ /* 0x040fe20003f44270 */
[----:B------:R-:W-:Y:S02]  /*2010*/  VIADD R3, R3, 0x1 ;  /* 0x0000000103037836 */ /* 0x000fe40000000000 */
[----:B------:R-:W-:Y:S01]  /*2020*/  UISETP.NE.AND UP0, UPT, UR6, 0x3, UPT ;  /* 0x000000030600788c */ /* 0x000fe2000bf05270 */
[----:B------:R-:W-:Y:S02]  /*2030*/  VIADD R0, R0, 0xffffffff ;  /* 0xffffffff00007836 */ /* 0x000fe40000000000 */
[C---:B------:R-:W-:Y:S01]  /*2040*/  ISETP.NE.AND P1, PT, R3.reuse, 0x3, PT ;  /* 0x000000030300780c */ /* 0x040fe20003f25270 */
[----:B------:R-:W-:Y:S02]  /*2050*/  USEL UR7, URZ, 0x1, UP0 ;  /* 0x000000013f077887 */ /* 0x000fe40008000000 */
[----:B------:R-:W-:Y:S01]  /*2060*/  USEL UR6, UR6, URZ, UP0 ;  /* 0x0000003f06067287 */ /* 0x000fe20008000000 */
[----:B------:R-:W-:-:S03]  /*2070*/  SEL R3, R3, RZ, P1 ;  /* 0x000000ff03037207 */ /* 0x000fc60000800000 */
[----:B------:R-:W-:Y:S01]  /*2080*/  LOP3.LUT R7, R7, UR7, RZ, 0x3c, !PT ;  /* 0x0000000707077c12 */ /* 0x000fe2000f8e3cff */
[----:B------:R-:W-:Y:S07]  /*2090*/  @P2 BRA `(.L_x_29) ;  /* 0xfffffff8006c2947 */ /* 0x000fee000383ffff */
.L_x_22:
[----:B------:R-:W2:Y:S02]  /*20a0*/  LDC R0, c[0x0][0x28c] ;  /* 0x0000a300ff007b82 */ /* 0x000ea40000000800 */
[----:B--2---:R-:W-:-:S13]  /*20b0*/  ISETP.GE.AND P1, PT, R0, 0x1, PT ;  /* 0x000000010000780c */ /* 0x004fda0003f26270 */
[----:B------:R-:W-:Y:S05]  /*20c0*/  @!P1 BRA `(.L_x_30) ;  /* 0x0000000000509947 */ /* 0x000fea0003800000 */
[----:B------:R-:W-:Y:S05]  /*20d0*/  @!P0 BRA `(.L_x_31) ;  /* 0x0000000000048947 */ /* 0x000fea0003800000 */
[----:B------:R-:W-:Y:S01]  /*20e0*/  BPT.TRAP 0x1 ;  /* 0x000000040000795c */ /* 0x000fe20000300000 */
.L_x_31:
[----:B------:R-:W-:Y:S01]  /*20f0*/  ISETP.NE.AND P0, PT, R22, RZ, PT ;  /* 0x000000ff1600720c */ /* 0x000fe20003f05270 */
[----:B------:R-:W-:Y:S01]  /*2100*/  BSSY B0, `(.L_x_32) ;  /* 0x000000e000007945 */ /* 0x000fe20003800000 */
[----:B------:R-:W-:-:S11]  /*2110*/  ISETP.GT.U32.AND P1, PT, R19, 0x1, PT ;  /* 0x000000011300780c */ /* 0x000fd60003f24070 */
[----:B------:R-:W-:Y:S05]  /*2120*/  @!P0 BRA `(.L_x_33) ;  /* 0x00000000002c8947 */ /* 0x000fea0003800000 */
[----:B------:R-:W-:-:S04]  /*2130*/  UISETP.LT.AND UP0, UPT, UR40, 0x1, UPT ;  /* 0x000000012800788c */ /* 0x000fc8000bf01270 */
[----:B------:R-:W-:-:S04]  /*2140*/  USEL UR6, UR40, 0x1, UP0 ;  /* 0x0000000128067887 */ /* 0x000fc80008000000 */
[----:B------:R-:W-:-:S04]  /*2150*/  UIADD3 UR6, UR39, UR40, -UR6 ;  /* 0x0000002827067290 */ /* 0x000fc8000fffe806 */
[----:B------:R-:W-:-:S04]  /*2160*/  UIMAD.WIDE.U32 UR4, UR6, -0x55555555, URZ ;  /* 0xaaaaaaab060478a5 */ /* 0x000fc8000f8e003f */
[----:B------:R-:W-:-:S04]  /*2170*/  USHF.R.U32.HI UR4, URZ, 0x1, UR5 ;  /* 0x000000013f047899 */ /* 0x000fc80008011605 */
[----:B------:R-:W-:-:S06]  /*2180*/  UIMAD UR6, UR4, -0x3, UR6 ;  /* 0xfffffffd040678a4 */ /* 0x000fcc000f8e0206 */
[----:B------:R-:W-:-:S04]  /*2190*/  IMAD.U32 R3, RZ, RZ, UR6 ;  /* 0x00000006ff037e24 */ /* 0x000fc8000f8e00ff */
[----:B------:R-:W-:-:S04]  /*21a0*/  IMAD R0, R3, 0x8, R6 ;  /* 0x0000000803007824 */ /* 0x000fc800078e0206 */
[----:B------:R-:W-:-:S05]  /*21b0*/  VIADD R3, R0, 0x18 ;  /* 0x0000001800037836 */ /* 0x000fca0000000000 */
[----:B------:R-:W-:-:S04]  /*21c0*/  PRMT R3, R152, 0x654, R3 ;  /* 0x0000065498037816 */ /* 0x000fc80000000003 */
[----:B------:R2:W-:Y:S03]  /*21d0*/  SYNCS.ARRIVE.TRANS64.RED.A1T0 RZ, [R3+URZ], RZ ;  /* 0x000000ff03ff79a7 */ /* 0x0005e6000810043f */
.L_x_33:
[----:B------:R-:W-:Y:S05]  /*21e0*/  BSYNC B0 ;  /* 0x0000000000007941 */ /* 0x000fea0003800000 */
.L_x_32:
[----:B------:R-:W-:Y:S05]  /*21f0*/  @P1 BRA `(.L_x_30) ;  /* 0x0000000000041947 */ /* 0x000fea0003800000 */
[----:B------:R-:W-:Y:S01]  /*2200*/  BPT.TRAP 0x1 ;  /* 0x000000040000795c */ /* 0x000fe20000300000 */
.L_x_30:
[----:B------:R-:W3:Y:S01]  /*2210*/  LDC R6, c[0x0][0x288] ;  /* 0x0000a200ff067b82 */ /* 0x000ee20000000800 */
[--C-:B------:R-:W-:Y:S01]  /*2220*/  SHF.R.U32.HI R0, RZ, 0x2, R18.reuse ;  /* 0x00000002ff007819 */ /* 0x100fe20000011612 */
[----:B------:R-:W-:Y:S01]  /*2230*/  UIADD3 UR39, UR40, UR39, URZ ;  /* 0x0000002728277290 */ /* 0x000fe2000fffe03f */
[----:B01----:R-:W-:Y:S01]  /*2240*/  SHF.R.U32.HI R5, RZ, 0x7, R18 ;  /* 0x00000007ff057819 */ /* 0x003fe20000011612 */
[----:B------:R-:W-:Y:S01]  /*2250*/  ULDC UR7, c[0x0][0x284] ;  /* 0x0000a10000077ab9 */ /* 0x000fe20000000800 */
[----:B------:R-:W-:Y:S01]  /*2260*/  LOP3.LUT R4, R18, 0x60, RZ, 0xc0, !PT ;  /* 0x0000006012047812 */ /* 0x000fe200078ec0ff */
[----:B------:R-:W-:Y:S01]  /*2270*/  UISETP.GT.U32.AND UP0, UPT, UR39, 0x2, UPT ;  /* 0x000000022700788c */ /* 0x000fe2000bf04070 */
[----:B--2---:R-:W-:Y:S01]  /*2280*/  LOP3.LUT R3, R0, 0x7, RZ, 0xc0, !PT ;  /* 0x0000000700037812 */ /* 0x004fe200078ec0ff */
[----:B------:R-:W-:Y:S01]  /*2290*/  UISETP.GE.U32.AND UP1, UPT, UR40, 0x3, UPT ;  /* 0x000000032800788c */ /* 0x000fe2000bf26070 */
[----:B------:R-:W-:Y:S01]  /*22a0*/  LOP3.LUT R0, R5, 0x1, RZ, 0xc0, !PT ;  /* 0x0000000105007812 */ /* 0x000fe200078ec0ff */
[----:B------:R-:W-:Y:S01]  /*22b0*/  UISETP.LT.U32.AND UP0, UPT, UR40, 0x3, UP0 ;  /* 0x000000032800788c */ /* 0x000fe20008701070 */
[----:B------:R-:W-:Y:S01]  /*22c0*/  SHF.R.U32.HI R10, RZ, 0x1, R4 ;  /* 0x00000001ff0a7819 */ /* 0x000fe20000011604 */
[----:B------:R-:W-:Y:S01]  /*22d0*/  IMAD.SHL.U32 R4, R18, 0x2, RZ ;  /* 0x0000000212047824 */ /* 0x000fe200078e00ff */
[----:B------:R-:W-:Y:S01]  /*22e0*/  SHF.R.S32.HI R21, RZ, 0x1f, R23 ;  /* 0x0000001fff157819 */ /* 0x000fe20000011417 */
[----:B------:R-:W-:Y:S01]  /*22f0*/  IMAD.SHL.U32 R8, R0, 0x40, RZ ;  /* 0x0000004000087824 */ /* 0x000fe200078e00ff */
[--C-:B------:R-:W-:Y:S01]  /*2300*/  IADD3 R5, RZ, -R10, -R3.reuse ;  /* 0x8000000aff057210 */ /* 0x100fe20007ffe803 */
[----:B------:R-:W-:Y:S01]  /*2310*/  ULDC.64 UR8, c[0x0][0x5d0] ;  /* 0x0001740000087ab9 */ /* 0x000fe20000000a00 */
[----:B------:R-:W-:Y:S01]  /*2320*/  LOP3.LUT R4, R4, 0x6, RZ, 0xc0, !PT ;  /* 0x0000000604047812 */ /* 0x000fe200078ec0ff */
[----:B------:R-:W-:Y:S01]  /*2330*/  UIMAD.WIDE.U32 UR4, UR39, -0x55555555, URZ ;  /* 0xaaaaaaab270478a5 */ /* 0x000fe2000f8e003f */
[----:B------:R-:W-:Y:S01]  /*2340*/  LOP3.LUT R3, R8, 0x40, R3, 0xe2, !PT ;  /* 0x0000004008037812 */ /* 0x000fe200078ee203 */
[----:B------:R-:W-:Y:S01]  /*2350*/  IMAD R11, R0, -0x40, R5 ;  /* 0xffffffc0000b7824 */ /* 0x000fe200078e0205 */
[----:B------:R-:W-:Y:S01]  /*2360*/  LOP3.LUT R0, R18, 0x3, RZ, 0xc0, !PT ;  /* 0x0000000312007812 */ /* 0x000fe200078ec0ff */
[----:B------:R-:W-:Y:S01]  /*2370*/  USEL UR6, URZ, 0x1, !UP0 ;  /* 0x000000013f067887 */ /* 0x000fe2000c000000 */
[----:B------:R-:W-:Y:S01]  /*2380*/  PRMT R8, R4, 0x6540, R153 ;  /* 0x0000654004087816 */ /* 0x000fe20000000099 */
[----:B------:R-:W-:Y:S01]  /*2390*/  IMAD.SHL.U32 R153, R153, 0x100, RZ ;  /* 0x0000010099997824 */ /* 0x000fe200078e00ff */
[----:B------:R-:W-:Y:S01]  /*23a0*/  USHF.R.U32.HI UR4, URZ, 0x1, UR5 ;  /* 0x000000013f047899 */ /* 0x000fe20008011605 */
[----:B---3--:R-:W-:Y:S01]  /*23b0*/  IMAD R12, R0, -0x2, R6 ;  /* 0xfffffffe000c7824 */ /* 0x008fe200078e0206 */
[----:B------:R-:W-:Y:S01]  /*23c0*/  SHF.R.S32.HI R9, RZ, 0x1f, R8 ;  /* 0x0000001fff097819 */ /* 0x000fe20000011408 */
[C---:B------:R-:W-:Y:S01]  /*23d0*/  IMAD.SHL.U32 R0, R154.reuse, 0x80, RZ ;  /* 0x000000809a007824 */ /* 0x040fe200078e00ff */
[----:B------:R-:W-:Y:S01]  /*23e0*/  ISETP.GE.AND P0, PT, R153, R6, PT ;  /* 0x000000069900720c */ /* 0x000fe20003f06270 */
[----:B------:R-:W-:Y:S01]  /*23f0*/  IMAD R4, R21, UR8, RZ ;  /* 0x0000000815047c24 */ /* 0x000fe2000f8e02ff */
[----:B------:R-:W-:Y:S01]  /*2400*/  ULOP3.LUT UR38, UR38, UR6, URZ, 0x3c, !UPT ;  /* 0x0000000626267292 */ /* 0x000fe2000f8e3c3f */
[----:B------:R-:W-:Y:S01]  /*2410*/  IMAD.WIDE R6, R154, 0x80, RZ ;  /* 0x000000809a067825 */ /* 0x000fe200078e02ff */
[C---:B------:R-:W-:Y:S01]  /*2420*/  ISETP.GE.OR P0, PT, R0.reuse, UR7, P0 ;  /* 0x0000000700007c0c */ /* 0x040fe20008706670 */
[----:B------:R-:W-:Y:S01]  /*2430*/  UIMAD UR39, UR4, -0x3, UR39 ;  /* 0xfffffffd042778a4 */ /* 0x000fe2000f8e0227 */
[----:B------:R-:W-:Y:S01]  /*2440*/  IADD3 R0, -R0, UR7, R11 ;  /* 0x0000000700007c10 */ /* 0x000fe2000fffe10b */
[C---:B------:R-:W-:Y:S01]  /*2450*/  IMAD R13, R23.reuse, UR9, R4 ;  /* 0x00000009170d7c24 */ /* 0x040fe2000f8e0204 */
[----:B------:R-:W-:Y:S01]  /*2460*/  @UP1 ULOP3.LUT UR38, UR38, 0x1, UR4, 0x78, !UPT ;  /* 0x0000000126261892 */ /* 0x000fe2000f8e7804 */
[----:B------:R-:W-:Y:S01]  /*2470*/  IMAD.WIDE.U32 R4, R23, UR8, R8 ;  /* 0x0000000817047c25 */ /* 0x000fe2000f8e0008 */
[----:B------:R-:W-:-:S03]  /*2480*/  LOP3.LUT R171, R6, R3, R10, 0xfe, !PT ;  /* 0x0000000306ab7212 */ /* 0x000fc600078efe0a */
[----:B------:R-:W-:Y:S02]  /*2490*/  IMAD.IADD R5, R5, 0x1, R13 ;  /* 0x0000000105057824 */ /* 0x000fe400078e020d */
[----:B------:R-:W-:Y:S02]  /*24a0*/  IMAD.IADD R3, R12, 0x1, -R153 ;  /* 0x000000010c037824 */ /* 0x000fe400078e0a99 */
[----:B------:R-:W-:Y:S01]  /*24b0*/  IMAD.MOV.U32 R154, RZ, RZ, -0x1 ;  /* 0xffffffffff9a7424 */ /* 0x000fe200078e00ff */
[----:B------:R-:W-:Y:S06]  /*24c0*/  @P0 BRA `(.L_x_34) ;  /* 0x0000007800d80947 */ /* 0x000fec0003800000 */
[----:B------:R-:W0:Y:S01]  /*24d0*/  LDC.64 R10, c[0x0][0x5c8] ;  /* 0x00017200ff0a7b82 */ /* 0x000e220000000a00 */
[----:B-----5:R-:W-:Y:S01]  /*24e0*/  FSETP.NEU.AND P0, PT, R156, RZ, PT ;  /* 0x000000ff9c00720b */ /* 0x020fe20003f0d000 */
[----:B------:R-:W-:Y:S01]  /*24f0*/  BSSY B0, `(.L_x_34) ;  /* 0x00007b3000007945 */ /* 0x000fe20003800000 */
[----:B------:R-:W-:-:S04]  /*2500*/  ISETP.GT.AND P1, PT, R3, RZ, PT ;  /* 0x000000ff0300720c */ /* 0x000fc80003f24270 */
[----:B------:R-:W-:Y:S01]  /*2510*/  ISETP.GT.AND P2, PT, R0, RZ, P1 ;  /* 0x000000ff0000720c */ /* 0x000fe20000f44270 */
[-C--:B0-----:R-:W-:Y:S02]  /*2520*/  IMAD R12, R7, R10.reuse, RZ ;  /* 0x0000000a070c7224 */ /* 0x081fe400078e02ff */
[----:B------:R-:W-:-:S04]  /*2530*/  IMAD.WIDE.U32 R162, R171, R10, R4 ;  /* 0x0000000aaba27225 */ /* 0x000fc800078e0004 */
[----:B------:R-:W-:-:S04]  /*2540*/  IMAD R5, R171, R11, R12 ;  /* 0x0000000bab057224 */ /* 0x000fc800078e020c */
[----:B------:R-:W-:Y:S01]  /*2550*/  IMAD.IADD R173, R163, 0x1, R5 ;  /* 0x00000001a3ad7824 */ /* 0x000fe200078e0205 */
[----:B------:R-:W-:Y:S06]  /*2560*/  @!P0 BRA `(.L_x_35) ;  /* 0x0000005400948947 */ /* 0x000fec0003800000 */
[----:B------:R-:W0:Y:S01]  /*2570*/  LDC.64 R14, c[0x0][0x5b8] ;  /* 0x00016e00ff0e7b82 */ /* 0x000e220000000a00 */
[----:B------:R-:W-:-:S07]  /*2580*/  ULDC.64 UR4, c[0x0][0x5c0] ;  /* 0x0001700000047ab9 */ /* 0x000fce0000000a00 */
[----:B------:R-:W1:Y:S08]  /*2590*/  LDC.64 R168, c[0x0][0x5b0] ;  /* 0x00016c00ffa87b82 */ /* 0x000e700000000a00 */
[----:B------:R-:W2:Y:S01]  /*25a0*/  LDC.64 R12, c[0x0][0x5a8] ;  /* 0x00016a00ff0c7b82 */ /* 0x000ea20000000a00 */
[-C--:B0-----:R-:W-:Y:S02]  /*25b0*/  IMAD R4, R21, R14.reuse, RZ ;  /* 0x0000000e15047224 */ /* 0x081fe400078e02ff */
[----:B------:R-:W-:-:S04]  /*25c0*/  IMAD.WIDE.U32 R164, R23, R14, R8 ;  /* 0x0000000e17a47225 */ /* 0x000fc800078e0008 */
[----:B------:R-:W-:Y:S02]  /*25d0*/  IMAD R163, R23, R15, R4 ;  /* 0x0000000f17a37224 */ /* 0x000fe400078e0204 */
[-C--:B-1----:R-:W-:Y:S02]  /*25e0*/  IMAD R6, R7, R168.reuse, RZ ;  /* 0x000000a807067224 */ /* 0x082fe400078e02ff */
[----:B------:R-:W-:Y:S02]  /*25f0*/  IMAD.IADD R21, R165, 0x1, R163 ;  /* 0x00000001a5157824 */ /* 0x000fe400078e02a3 */
[----:B------:R-:W-:Y:S02]  /*2600*/  IMAD.MOV.U32 R20, RZ, RZ, R164 ;  /* 0x000000ffff147224 */ /* 0x000fe400078e00a4 */
[C---:B------:R-:W-:Y:S02]  /*2610*/  IMAD R167, R171.reuse, R169, R6 ;  /* 0x000000a9aba77224 */ /* 0x040fe400078e0206 */
[----:B------:R-:W-:-:S04]  /*2620*/  IMAD.WIDE.U32 R4, R171, R168, R20 ;  /* 0x000000a8ab047225 */ /* 0x000fc800078e0014 */
[----:B------:R-:W-:Y:S01]  /*2630*/  IMAD.IADD R5, R5, 0x1, R167 ;  /* 0x0000000105057824 */ /* 0x000fe200078e02a7 */
[----:B--2---:R-:W-:-:S04]  /*2640*/  LEA R6, P0, R4, R12, 0x2 ;  /* 0x0000000c04067211 */ /* 0x004fc800078010ff */
[----:B------:R-:W-:-:S05]  /*2650*/  LEA.HI.X R7, R4, R13, R5, 0x2, P0 ;  /* 0x0000000d04077211 */ /* 0x000fca00000f1405 */
[----:B------:R0:W2:Y:S01]  /*2660*/  @P2 LDG.E.LTC128B R15, desc[UR36][R6.64] ;  /* 0x00000024060f2981 */ /* 0x0000a2000c1e1920 */
[----:B------:R-:W-:Y:S01]  /*2670*/  IMAD.WIDE.U32 R4, R171, R168, R8 ;  /* 0x000000a8ab047225 */ /* 0x000fe200078e0008 */
[----:B------:R-:W-:Y:S01]  /*2680*/  ISETP.GT.AND P0, PT, R3, 0x1, PT ;  /* 0x000000010300780c */ /* 0x000fe20003f04270 */
[----:B------:R-:W-:Y:S01]  /*2690*/  BSSY B1, `(.L_x_36) ;  /* 0x0000013000017945 */ /* 0x000fe20003800000 */
[C---:B------:R-:W-:Y:S01]  /*26a0*/  SHF.L.U64.HI R161, R168.reuse, 0x3, R169 ;  /* 0x00000003a8a17819 */ /* 0x040fe200000102a9 */
[----:B------:R-:W-:Y:S02]  /*26b0*/  IMAD.IADD R5, R167, 0x1, R5 ;  /* 0x00000001a7057824 */ /* 0x000fe400078e0205 */
[----:B------:R-:W-:Y:S02]  /*26c0*/  IMAD.SHL.U32 R160, R168, 0x8, RZ ;  /* 0x00000008a8a07824 */ /* 0x000fe400078e00ff */
[----:B------:R-:W-:Y:S01]  /*26d0*/  IMAD.WIDE.U32 R158, R23, R14, R4 ;  /* 0x0000000e179e7225 */ /* 0x000fe200078e0004 */
[----:B------:R-:W-:-:S03]  /*26e0*/  LEA R4, P3, R162, UR4, 0x2 ;  /* 0x00000004a2047c11 */ /* 0x000fc6000f8610ff */
[----:B0-----:R-:W-:Y:S01]  /*26f0*/  IMAD.IADD R7, R163, 0x1, R159 ;  /* 0x00000001a3077824 */ /* 0x001fe200078e029f */
[----:B------:R-:W-:Y:S01]  /*2700*/  LEA.HI.X R5, R162, UR5, R173, 0x2, P3 ;  /* 0x00000005a2057c11 */ /* 0x000fe200098f14ad */
[----:B------:R-:W-:Y:S01]  /*2710*/  IMAD.WIDE.U32 R160, R171, R168, R160 ;  /* 0x000000a8aba07225 */ /* 0x000fe200078e00a0 */
[----:B------:R-:W-:Y:S02]  /*2720*/  ISETP.GT.AND P3, PT, R0, RZ, P0 ;  /* 0x000000ff0000720c */ /* 0x000fe40000764270 */
[----:B------:R-:W-:-:S04]  /*2730*/  LEA R6, P4, R158, R12, 0x2 ;  /* 0x0000000c9e067211 */ /* 0x000fc800078810ff */
[----:B------:R-:W-:Y:S02]  /*2740*/  LEA.HI.X R7, R158, R13, R7, 0x2, P4 ;  /* 0x0000000d9e077211 */ /* 0x000fe400020f1407 */
[----:B--2---:R-:W-:-:S05]  /*2750*/  LOP3.LUT R153, R15, 0xffffe000, RZ, 0xc0, !PT ;  /* 0xffffe0000f997812 */ /* 0x004fca00078ec0ff */
[----:B------:R-:W-:-:S04]  /*2760*/  FMUL R153, R153, R156 ;  /* 0x0000009c99997220 */ /* 0x000fc80000400000 */
[----:B------:R-:W-:-:S05]  /*2770*/  FFMA R153, R24, R155, R153 ;  /* 0x0000009b18997223 */ /* 0x000fca0000000099 */
[----:B------:R-:W-:-:S05]  /*2780*/  F2FP.TF32.F32.PACK_B R153, R153 ;  /* 0x00000099ff99723e */ /* 0x000fca00024050ff */
[----:B------:R0:W-:Y:S01]  /*2790*/  @P2 STG.E desc[UR36][R4.64], R153 ;  /* 0x0000009904002986 */ /* 0x0001e2000c101924 */
[----:B------:R-:W-:Y:S05]  /*27a0*/  @!P3 BRA `(.L_x_37) ;  /* 0x000000000004b947 */ /* 0x000fea0003800000 */
[----:B------:R1:W5:Y:S02]  /*27b0*/  LDG.E.LTC128B R15, desc[UR36][R6.64+0x4] ;  /* 0x00000424060f7981 */ /* 0x000364000c1e1920 */
.L_x_37:
[----:B------:R-:W-:Y:S05]  /*27c0*/  BSYNC B1 ;  /* 0x0000000000017941 */ /* 0x000fea0003800000 */
.L_x_36:
[----:B0----5:R-:W-:Y:S01]  /*27d0*/  LOP3.LUT R153, R15, 0xffffe000, RZ, 0xc0, !PT ;  /* 0xffffe0000f997812 */ /* 0x021fe200078ec0ff */
[----:B------:R-:W-:Y:S01]  /*27e0*/  IMAD.IADD R167, R167, 0x1, R161 ;  /* 0x00000001a7a77824 */ /* 0x000fe200078e02a1 */
[----:B------:R-:W-:Y:S01]  /*27f0*/  IADD3 R164, P2, R164, R160, RZ ;  /* 0x000000a0a4a47210 */ /* 0x000fe20007f5e0ff */
[----:B------:R-:W-:Y:S01]  /*2800*/  IMAD.MOV.U32 R24, RZ, RZ, R15 ;  /* 0x000000ffff187224 */ /* 0x000fe200078e000f */
[----:B------:R-:W-:Y:S01]  /*2810*/  ISETP.GT.AND P1, PT, R0, 0x8, P1 ;  /* 0x000000080000780c */ /* 0x000fe20000f24270 */
[----:B------:R-:W-:Y:S02]  /*2820*/  FMUL R20, R153, R156 ;  /* 0x0000009c99147220 */ /* 0x000fe40000400000 */
[----:B------:R-:W-:Y:S02]  /*2830*/  IMAD.X R21, R167, 0x1, R21, P2 ;  /* 0x00000001a7157824 */ /* 0x000fe400010e0615 */
[----:B------:R-:W-:Y:S01]  /*2840*/  FFMA R153, R25, R155, R20 ;  /* 0x0000009b19997223 */ /* 0x000fe20000000014 */
[----:B------:R-:W-:-:S04]  /*2850*/  LEA R20, P2, R164, R12, 0x2 ;  /* 0x0000000ca4147211 */ /* 0x000fc800078410ff */
[----:B------:R-:W-:Y:S02]  /*2860*/  F2FP.TF32.F32.PACK_B R153, R153 ;  /* 0x00000099ff99723e */ /* 0x000fe400024050ff */
[----:B------:R-:W-:-:S03]  /*2870*/  LEA.HI.X R21, R164, R13, R21, 0x2, P2 ;  /* 0x0000000da4157211 */ /* 0x000fc600010f1415 */
[----:B------:R0:W-:Y:S04]  /*2880*/  @P3 STG.E desc[UR36][R4.64+0x4], R153 ;  /* 0x0000049904003986 */ /* 0x0001e8000c101924 */
[----:B------:R-:W2:Y:S01]  /*2890*/  @P1 LDG.E.LTC128B R24, desc[UR36][R20.64] ;  /* 0x0000002414181981 */ /* 0x000ea2000c1e1920 */
[----:B------:R-:W-:Y:S01]  /*28a0*/  IADD3 R8, P2, R8, R160, RZ ;  /* 0x000000a008087210 */ /* 0x000fe20007f5e0ff */
[----:B------:R-:W-:Y:S01]  /*28b0*/  BSSY B1, `(.L_x_38) ;  /* 0x0000011000017945 */ /* 0x000fe20003800000 */
[----:B------:R-:W-:Y:S02]  /*28c0*/  SHF.L.U64.HI R11, R10, 0x5, R11 ;  /* 0x000000050a0b7819 */ /* 0x000fe4000001020b */
[----:B------:R-:W-:Y:S01]  /*28d0*/  ISETP.GT.AND P0, PT, R0, 0x8, P0 ;  /* 0x000000080000780c */ /* 0x000fe20000704270 */
[----:B------:R-:W-:Y:S01]  /*28e0*/  IMAD.X R9, R9, 0x1, R167, P2 ;  /* 0x0000000109097824 */ /* 0x000fe200010e06a7 */
[----:B------:R-:W-:-:S05]  /*28f0*/  LEA R10, P2, R10, R4, 0x5 ;  /* 0x000000040a0a7211 */ /* 0x000fca00078428ff */
[----:B------:R-:W-:Y:S01]  /*2900*/  IMAD.X R11, R11, 0x1, R5, P2 ;  /* 0x000000010b0b7824 */ /* 0x000fe200010e0605 */
[----:B--2---:R-:W-:-:S05]  /*2910*/  LOP3.LUT R15, R24, 0xffffe000, RZ, 0xc0, !PT ;  /* 0xffffe000180f7812 */ /* 0x004fca00078ec0ff */
[----:B------:R-:W-:Y:S01]  /*2920*/  FMUL R25, R15, R156 ;  /* 0x0000009c0f197220 */ /* 0x000fe20000400000 */
[----:B------:R-:W-:-:S04]  /*2930*/  IMAD.WIDE.U32 R14, R23, R14, R8 ;  /* 0x0000000e170e7225 */ /* 0x000fc800078e0008 */
[----:B------:R-:W-:Y:S01]  /*2940*/  FFMA R25, R26, R155, R25 ;  /* 0x0000009b1a197223 */ /* 0x000fe20000000019 */
[----:B------:R-:W-:Y:S01]  /*2950*/  IMAD.IADD R9, R163, 0x1, R15 ;  /* 0x00000001a3097824 */ /* 0x000fe200078e020f */
[----:B------:R-:W-:-:S03]  /*2960*/  LEA R8, P3, R14, R12, 0x2 ;  /* 0x0000000c0e087211 */ /* 0x000fc600078610ff */
[----:B------:R-:W-:Y:S02]  /*2970*/  F2FP.TF32.F32.PACK_B R25, R25 ;  /* 0x00000019ff19723e */ /* 0x000fe400024050ff */
[----:B------:R-:W-:-:S03]  /*2980*/  LEA.HI.X R9, R14, R13, R9, 0x2, P3 ;  /* 0x0000000d0e097211 */ /* 0x000fc600018f1409 */
[----:B------:R0:W-:Y:S01]  /*2990*/  @P1 STG.E desc[UR36][R10.64], R25 ;  /* 0x000000190a001986 */ /* 0x0001e2000c101924 */
[----:B------:R-:W-:Y:S05]  /*29a0*/  @!P0 BRA `(.L_x_39) ;  /* 0x0000000000048947 */ /* 0x000fea0003800000 */
[----:B------:R2:W5:Y:S02]  /*29b0*/  LDG.E.LTC128B R24, desc[UR36][R8.64+0x4] ;  /* 0x0000042408187981 */ /* 0x000564000c1e1920 */
.L_x_39:
[----:B------:R-:W-:Y:S05]  /*29c0*/  BSYNC B1 ;  /* 0x0000000000017941 */ /* 0x000fea0003800000 */
.L_x_38:
[----:B-----5:R-:W-:Y:S01]  /*29d0*/  LOP3.LUT R13, R24, 0xffffe000, RZ, 0xc0, !PT ;  /* 0xffffe000180d7812 */ /* 0x020fe200078ec0ff */
[----:B------:R-:W-:Y:S01]  /*29e0*/  BSSY B1, `(.L_x_40) ;  /* 0x0000009000017945 */ /* 0x000fe20003800000 */
[----:B------:R-:W-:-:S03]  /*29f0*/  ISETP.GT.AND P1, PT, R3, 0x8, PT ;  /* 0x000000080300780c */ /* 0x000fc60003f24270 */
[----:B------:R-:W-:Y:S01]  /*2a00*/  FMUL R12, R13, R156 ;  /* 0x0000009c0d0c7220 */ /* 0x000fe20000400000 */
[----:B------:R-:W-:-:S03]  /*2a10*/  ISETP.GT.AND P2, PT, R0, RZ, P1 ;  /* 0x000000ff0000720c */ /* 0x000fc60000f44270 */
[----:B------:R-:W-:-:S05]  /*2a20*/  FFMA R27, R27, R155, R12 ;  /* 0x0000009b1b1b7223 */ /* 0x000fca000000000c */
[----:B------:R-:W-:-:S05]  /*2a30*/  F2FP.TF32.F32.PACK_B R27, R27 ;  /* 0x0000001bff1b723e */ /* 0x000fca00024050ff */
[----:B------:R3:W-:Y:S01]  /*2a40*/  @P0 STG.E desc[UR36][R10.64+0x4], R27 ;  /* 0x0000041b0a000986 */ /* 0x0007e2000c101924 */
[----:B------:R-:W-:Y:S05]  /*2a50*/  @!P2 BRA `(.L_x_41) ;  /* 0x000000000004a947 */ /* 0x000fea0003800000 */
[----:B------:R4:W5:Y:S02]  /*2a60*/  LDG.E.LTC128B R24, desc[UR36][R6.64+0x20] ;  /* 0x0000202406187981 */ /* 0x000964000c1e1920 */
.L_x_41:
[----:B------:R-:W-:Y:S05]  /*2a70*/  BSYNC B1 ;  /* 0x0000000000017941 */ /* 0x000fea0003800000 */
.L_x_40:
        /* <DEDUP_REMOVED lines=10> */
.L_x_43:
[----:B------:R-:W-:Y:S05]  /*2b20*/  BSYNC B1 ;  /* 0x0000000000017941 */ /* 0x000fea0003800000 */
.L_x_42:
[----:B0----5:R-:W-:Y:S01]  /*2b30*/  LOP3.LUT R13, R24, 0xffffe000, RZ, 0xc0, !PT ;  /* 0xffffe000180d7812 */ /* 0x021fe200078ec0ff */
[----:B------:R-:W-:Y:S01]  /*2b40*/  BSSY B1, `(.L_x_44) ;  /* 0x0000008000017945 */ /* 0x000fe20003800000 */
[----:B------:R-:W-:-:S03]  /*2b50*/  ISETP.GT.AND P1, PT, R0, 0x8, P1 ;  /* 0x000000080000780c */ /* 0x000fc60000f24270 */
[----:B------:R-:W-:-:S04]  /*2b60*/  FMUL R12, R13, R156 ;  /* 0x0000009c0d0c7220 */ /* 0x000fc80000400000 */
[----:B------:R-:W-:-:S05]  /*2b70*/  FFMA R29, R29, R155, R12 ;  /* 0x0000009b1d1d7223 */ /* 0x000fca000000000c */
[----:B------:R-:W-:-:S05]  /*2b80*/  F2FP.TF32.F32.PACK_B R29, R29 ;  /* 0x0000001dff1d723e */ /* 0x000fca00024050ff */
[----:B------:R0:W-:Y:S01]  /*2b90*/  @P3 STG.E desc[UR36][R4.64+0x24], R29 ;  /* 0x0000241d04003986 */ /* 0x0001e2000c101924 */
[----:B------:R-:W-:Y:S05]  /*2ba0*/  @!P1 BRA `(.L_x_45) ;  /* 0x0000000000049947 */ /* 0x000fea0003800000 */
[----:B------:R0:W5:Y:S02]  /*2bb0*/  LDG.E.LTC128B R24, desc[UR36][R8.64+0x20] ;  /* 0x0000202408187981 */ /* 0x000164000c1e1920 */
.L_x_45:
[----:B------:R-:W-:Y:S05]  /*2bc0*/  BSYNC B1 ;  /* 0x0000000000017941 */ /* 0x000fea0003800000 */
.L_x_44:
[----:B-----5:R-:W-:Y:S01]  /*2bd0*/  LOP3.LUT R13, R24, 0xffffe000, RZ, 0xc0, !PT ;  /* 0xffffe000180d7812 */ /* 0x020fe200078ec0ff */
        /* <DEDUP_REMOVED lines=8> */
.L_x_47:
[----:B------:R-:W-:Y:S05]  /*2c60*/  BSYNC B1 ;  /* 0x0000000000017941 */ /* 0x000fea0003800000 */
.L_x_46:
[----:B0----5:R-:W-:Y:S01]  /*2c70*/  LOP3.LUT R13, R24, 0xffffe000, RZ, 0xc0, !PT ;  /* 0xffffe000180d7812 */ /* 0x021fe200078ec0ff */
        /* <DEDUP_REMOVED lines=9> */
.L_x_49:
[----:B------:R-:W-:Y:S05]  /*2d10*/  BSYNC B1 ;  /* 0x0000000000017941 */ /* 0x000fea0003800000 */
.L_x_48:
        /* <DEDUP_REMOVED lines=10> */
.L_x_51:
[----:B------:R-:W-:Y:S05]  /*2dc0*/  BSYNC B1 ;  /* 0x0000000000017941 */ /* 0x000fea0003800000 */
.L_x_50:
        /* <DEDUP_REMOVED lines=9> */
.L_x_53:
[----:B------:R-:W-:Y:S05]  /*2e60*/  BSYNC B1 ;  /* 0x0000000000017941 */ /* 0x000fea0003800000 */
.L_x_52:
        /* <DEDUP_REMOVED lines=9> */
.L_x_55:
[----:B------:R-:W-:Y:S05]  /*2f00*/  BSYNC B1 ;  /* 0x0000000000017941 */ /* 0x000fea0003800000 */
.L_x_54:
        /* <DEDUP_REMOVED lines=10> */
.L_x_57:
[----:B------:R-:W-:Y:S05]  /*2fb0*/  BSYNC B1 ;  /* 0x0000000000017941 */ /* 0x000fea0003800000 */
.L_x_56:
        /* <DEDUP_REMOVED lines=10> */
.L_x_59:
[----:B------:R-:W-:Y:S05]  /*3060*/  BSYNC B1 ;  /* 0x0000000000017941 */ /* 0x000fea0003800000 */
.L_x_58:
        /* <DEDUP_REMOVED lines=9> */
.L_x_61:
[----:B------:R-:W-:Y:S05]  /*3100*/  BSYNC B1 ;  /* 0x0000000000017941 */ /* 0x000fea0003800000 */
.L_x_60:
        /* <DEDUP_REMOVED lines=9> */
.L_x_63:
[----:B------:R-:W-:Y:S05]  /*31a0*/  BSYNC B1 ;  /* 0x0000000000017941 */ /* 0x000fea0003800000 */
.L_x_62:
        /* <DEDUP_REMOVED lines=10> */
.L_x_65:
[----:B------:R-:W-:Y:S05]  /*3250*/  BSYNC B1 ;  /* 0x0000000000017941 */ /* 0x000fea0003800000 */
.L_x_64:
        /* <DEDUP_REMOVED lines=10> */
.L_x_67:
[----:B------:R-:W-:Y:S05]  /*3300*/  BSYNC B1 ;  /* 0x0000000000017941 */ /* 0x000fea0003800000 */
.L_x_66:
        /* <DEDUP_REMOVED lines=9> */
.L_x_69:
[----:B------:R-:W-:Y:S05]  /*33a0*/  BSYNC B1 ;  /* 0x0000000000017941 */ /* 0x000fea0003800000 */
.L_x_68:
        /* <DEDUP_REMOVED lines=9> */
.L_x_71:
[----:B------:R-:W-:Y:S05]  /*3440*/  BSYNC B1 ;  /* 0x0000000000017941 */ /* 0x000fea0003800000 */
.L_x_70:
        /* <DEDUP_REMOVED lines=10> */
.L_x_73:
[----:B------:R-:W-:Y:S05]  /*34f0*/  BSYNC B1 ;  /* 0x0000000000017941 */ /* 0x000fea0003800000 */
.L_x_72:
        /* <DEDUP_REMOVED lines=10> */
.L_x_75:
[----:B------:R-:W-:Y:S05]  /*35a0*/  BSYNC B1 ;  /* 0x0000000000017941 */ /* 0x000fea0003800000 */
.L_x_74:
        /* <DEDUP_REMOVED lines=9> */
.L_x_77:
[----:B------:R-:W-:Y:S05]  /*3640*/  BSYNC B1 ;  /* 0x0000000000017941 */ /* 0x000fea0003800000 */
.L_x_76:
        /* <DEDUP_REMOVED lines=9> */
.L_x_79:
[----:B------:R-:W-:Y:S05]  /*36e0*/  BSYNC B1 ;  /* 0x0000000000017941 */ /* 0x000fea0003800000 */
.L_x_78:
        /* <DEDUP_REMOVED lines=10> */
.L_x_81:
[----:B------:R-:W-:Y:S05]  /*3790*/  BSYNC B1 ;  /* 0x0000000000017941 */ /* 0x000fea0003800000 */
.L_x_80:
        /* <DEDUP_REMOVED lines=10> */
.L_x_83:
[----:B------:R-:W-:Y:S05]  /*3840*/  BSYNC B1 ;  /* 0x0000000000017941 */ /* 0x000fea0003800000 */
.L_x_82:
        /* <DEDUP_REMOVED lines=9> */
.L_x_85:
[----:B------:R-:W-:Y:S05]  /*38e0*/  BSYNC B1 ;  /* 0x0000000000017941 */ /* 0x000fea0003800000 */
.L_x_84:
        /* <DEDUP_REMOVED lines=9> */
.L_x_87:
[----:B------:R-:W-:Y:S05]  /*3980*/  BSYNC B1 ;  /* 0x0000000000017941 */ /* 0x000fea0003800000 */
.L_x_86:
        /* <DEDUP_REMOVED lines=10> */
.L_x_89:
[----:B------:R-:W-:Y:S05]  /*3a30*/  BSYNC B1 ;  /* 0x0000000000017941 */ /* 0x000fea0003800000 */
.L_x_88:
        /* <DEDUP_REMOVED lines=10> */
.L_x_91:
[----:B------:R-:W-:Y:S05]  /*3ae0*/  BSYNC B1 ;  /* 0x0000000000017941 */ /* 0x000fea0003800000 */
.L_x_90:
        /* <DEDUP_REMOVED lines=9> */
.L_x_93:
[----:B------:R-:W-:Y:S05]  /*3b80*/  BSYNC B1 ;  /* 0x0000000000017941 */ /* 0x000fea0003800000 */
.L_x_92:
        /* <DEDUP_REMOVED lines=9> */
.L_x_95:
[----:B------:R-:W-:Y:S05]  /*3c20*/  BSYNC B1 ;  /* 0x0000000000017941 */ /* 0x000fea0003800000 */
.L_x_94:
        /* <DEDUP_REMOVED lines=10> */
.L_x_97:
[----:B------:R-:W-:Y:S05]  /*3cd0*/  BSYNC B1 ;  /* 0x0000000000017941 */ /* 0x000fea0003800000 */
.L_x_96:
        /* <DEDUP_REMOVED lines=10> */
.L_x_99:
[----:B------:R-:W-:Y:S05]  /*3d80*/  BSYNC B1 ;  /* 0x0000000000017941 */ /* 0x000fea0003800000 */
.L_x_98:
        /* <DEDUP_REMOVED lines=9> */
.L_x_101:
[----:B------:R-:W-:Y:S05]  /*3e20*/  BSYNC B1 ;  /* 0x0000000000017941 */ /* 0x000fea0003800000 */
.L_x_100:
        /* <DEDUP_REMOVED lines=9> */
.L_x_103:
[----:B------:R-:W-:Y:S05]  /*3ec0*/  BSYNC B1 ;  /* 0x0000000000017941 */ /* 0x000fea0003800000 */
.L_x_102:
        /* <DEDUP_REMOVED lines=10> */
.L_x_105:
[----:B------:R-:W-:Y:S05]  /*3f70*/  BSYNC B1 ;  /* 0x0000000000017941 */ /* 0x000fea0003800000 */
.L_x_104:
        /* <DEDUP_REMOVED lines=10> */
.L_x_107:
[----:B------:R-:W-:Y:S05]  /*4020*/  BSYNC B1 ;  /* 0x0000000000017941 */ /* 0x000fea0003800000 */
.L_x_106:
        /* <DEDUP_REMOVED lines=9> */
.L_x_109:
[----:B------:R-:W-:Y:S05]  /*40c0*/  BSYNC B1 ;  /* 0x0000000000017941 */ /* 0x000fea0003800000 */
.L_x_108:
        /* <DEDUP_REMOVED lines=9> */
.L_x_111:
[----:B------:R-:W-:Y:S05]  /*4160*/  BSYNC B1 ;  /* 0x0000000000017941 */ /* 0x000fea0003800000 */
.L_x_110:
        /* <DEDUP_REMOVED lines=10> */
.L_x_113:
[----:B------:R-:W-:Y:S05]  /*4210*/  BSYNC B1 ;  /* 0x0000000000017941 */ /* 0x000fea0003800000 */
.L_x_112:
        /* <DEDUP_REMOVED lines=10> */
.L_x_115:
[----:B------:R-:W-:Y:S05]  /*42c0*/  BSYNC B1 ;  /* 0x0000000000017941 */ /* 0x000fea0003800000 */
.L_x_114:
        /* <DEDUP_REMOVED lines=9> */
.L_x_117:
[----:B------:R-:W-:Y:S05]  /*4360*/  BSYNC B1 ;  /* 0x0000000000017941 */ /* 0x000fea0003800000 */
.L_x_116:
        /* <DEDUP_REMOVED lines=9> */
.L_x_119:
[----:B------:R-:W-:Y:S05]  /*4400*/  BSYNC B1 ;  /* 0x0000000000017941 */ /* 0x000fea0003800000 */
.L_x_118:
        /* <DEDUP_REMOVED lines=10> */
.L_x_121:
[----:B------:R-:W-:Y:S05]  /*44b0*/  BSYNC B1 ;  /* 0x0000000000017941 */ /* 0x000fea0003800000 */
.L_x_120:
        /* <DEDUP_REMOVED lines=10> */
.L_x_123:
[----:B------:R-:W-:Y:S05]  /*4560*/  BSYNC B1 ;  /* 0x0000000000017941 */ /* 0x000fea0003800000 */
.L_x_122:
        /* <DEDUP_REMOVED lines=9> */
.L_x_125:
[----:B------:R-:W-:Y:S05]  /*4600*/  BSYNC B1 ;  /* 0x0000000000017941 */ /* 0x000fea0003800000 */
.L_x_124:
        /* <DEDUP_REMOVED lines=9> */
.L_x_127:
[----:B------:R-:W-:Y:S05]  /*46a0*/  BSYNC B1 ;  /* 0x0000000000017941 */ /* 0x000fea0003800000 */
.L_x_126:
        /* <DEDUP_REMOVED lines=10> */
.L_x_129:
[----:B------:R-:W-:Y:S05]  /*4750*/  BSYNC B1 ;  /* 0x0000000000017941 */ /* 0x000fea0003800000 */
.L_x_128:
        /* <DEDUP_REMOVED lines=10> */
.L_x_131:
[----:B------:R-:W-:Y:S05]  /*4800*/  BSYNC B1 ;  /* 0x0000000000017941 */ /* 0x000fea0003800000 */
.L_x_130:
        /* <DEDUP_REMOVED lines=9> */
.L_x_133:
[----:B------:R-:W-:Y:S05]  /*48a0*/  BSYNC B1 ;  /* 0x0000000000017941 */ /* 0x000fea0003800000 */
.L_x_132:
        /* <DEDUP_REMOVED lines=9> */
.L_x_135:
[----:B------:R-:W-:Y:S05]  /*4940*/  BSYNC B1 ;  /* 0x0000000000017941 */ /* 0x000fea0003800000 */
.L_x_134:
        /* <DEDUP_REMOVED lines=10> */
.L_x_137:
[----:B------:R-:W-:Y:S05]  /*49f0*/  BSYNC B1 ;  /* 0x0000000000017941 */ /* 0x000fea0003800000 */
.L_x_136:
        /* <DEDUP_REMOVED lines=10> */
.L_x_139:
[----:B------:R-:W-:Y:S05]  /*4aa0*/  BSYNC B1 ;  /* 0x0000000000017941 */ /* 0x000fea0003800000 */
.L_x_138:
        /* <DEDUP_REMOVED lines=9> */
.L_x_141:
[----:B------:R-:W-:Y:S05]  /*4b40*/  BSYNC B1 ;  /* 0x0000000000017941 */ /* 0x000fea0003800000 */
.L_x_140:
        /* <DEDUP_REMOVED lines=9> */
.L_x_143:
[----:B------:R-:W-:Y:S05]  /*4be0*/  BSYNC B1 ;  /* 0x0000000000017941 */ /* 0x000fea0003800000 */
.L_x_142:
        /* <DEDUP_REMOVED lines=10> */
.L_x_145:
[----:B------:R-:W-:Y:S05]  /*4c90*/  BSYNC B1 ;  /* 0x0000000000017941 */ /* 0x000fea0003800000 */
.L_x_144:
        /* <DEDUP_REMOVED lines=10> */
.L_x_147:
[----:B------:R-:W-:Y:S05]  /*4d40*/  BSYNC B1 ;  /* 0x0000000000017941 */ /* 0x000fea0003800000 */
.L_x_146:
        /* <DEDUP_REMOVED lines=9> */
.L_x_149:
[----:B------:R-:W-:Y:S05]  /*4de0*/  BSYNC B1 ;  /* 0x0000000000017941 */ /* 0x000fea0003800000 */
.L_x_148:
        /* <DEDUP_REMOVED lines=9> */
.L_x_151:
[----:B------:R-:W-:Y:S05]  /*4e80*/  BSYNC B1 ;  /* 0x0000000000017941 */ /* 0x000fea0003800000 */
.L_x_150:
        /* <DEDUP_REMOVED lines=10> */
.L_x_153:
[----:B------:R-:W-:Y:S05]  /*4f30*/  BSYNC B1 ;  /* 0x0000000000017941 */ /* 0x000fea0003800000 */
.L_x_152:
        /* <DEDUP_REMOVED lines=10> */
.L_x_155:
[----:B------:R-:W-:Y:S05]  /*4fe0*/  BSYNC B1 ;  /* 0x0000000000017941 */ /* 0x000fea0003800000 */
.L_x_154:
        /* <DEDUP_REMOVED lines=9> */
.L_x_157:
[----:B------:R-:W-:Y:S05]  /*5080*/  BSYNC B1 ;  /* 0x0000000000017941 */ /* 0x000fea0003800000 */
.L_x_156:
        /* <DEDUP_REMOVED lines=9> */
.L_x_159:
[----:B------:R-:W-:Y:S05]  /*5120*/  BSYNC B1 ;  /* 0x0000000000017941 */ /* 0x000fea0003800000 */
.L_x_158:
        /* <DEDUP_REMOVED lines=10> */
.L_x_161:
[----:B------:R-:W-:Y:S05]  /*51d0*/  BSYNC B1 ;  /* 0x0000000000017941 */ /* 0x000fea0003800000 */
.L_x_160:
        /* <DEDUP_REMOVED lines=10> */
.L_x_163:
[----:B------:R-:W-:Y:S05]  /*5280*/  BSYNC B1 ;  /* 0x0000000000017941 */ /* 0x000fea0003800000 */
.L_x_162:
        /* <DEDUP_REMOVED lines=9> */
.L_x_165:
[----:B------:R-:W-:Y:S05]  /*5320*/  BSYNC B1 ;  /* 0x0000000000017941 */ /* 0x000fea0003800000 */
.L_x_164:
        /* <DEDUP_REMOVED lines=9> */
.L_x_167:
[----:B------:R-:W-:Y:S05]  /*53c0*/  BSYNC B1 ;  /* 0x0000000000017941 */ /* 0x000fea0003800000 */
.L_x_166:
        /* <DEDUP_REMOVED lines=10> */
.L_x_169:
[----:B------:R-:W-:Y:S05]  /*5470*/  BSYNC B1 ;  /* 0x0000000000017941 */ /* 0x000fea0003800000 */
.L_x_168:
        /* <DEDUP_REMOVED lines=10> */
.L_x_171:
[----:B------:R-:W-:Y:S05]  /*5520*/  BSYNC B1 ;  /* 0x0000000000017941 */ /* 0x000fea0003800000 */
.L_x_170:
        /* <DEDUP_REMOVED lines=9> */
.L_x_173:
[----:B------:R-:W-:Y:S05]  /*55c0*/  BSYNC B1 ;  /* 0x0000000000017941 */ /* 0x000fea0003800000 */
.L_x_172:
        /* <DEDUP_REMOVED lines=9> */
.L_x_175:
[----:B------:R-:W-:Y:S05]  /*5660*/  BSYNC B1 ;  /* 0x0000000000017941 */ /* 0x000fea0003800000 */
.L_x_174:
        /* <DEDUP_REMOVED lines=10> */
.L_x_177:
[----:B------:R-:W-:Y:S05]  /*5710*/  BSYNC B1 ;  /* 0x0000000000017941 */ /* 0x000fea0003800000 */
.L_x_176:
        /* <DEDUP_REMOVED lines=10> */
.L_x_179:
[----:B------:R-:W-:Y:S05]  /*57c0*/  BSYNC B1 ;  /* 0x0000000000017941 */ /* 0x000fea0003800000 */
.L_x_178:
        /* <DEDUP_REMOVED lines=9> */
.L_x_181:
[----:B------:R-:W-:Y:S05]  /*5860*/  BSYNC B1 ;  /* 0x0000000000017941 */ /* 0x000fea0003800000 */
.L_x_180:
        /* <DEDUP_REMOVED lines=9> */
.L_x_183:
[----:B------:R-:W-:Y:S05]  /*5900*/  BSYNC B1 ;  /* 0x0000000000017941 */ /* 0x000fea0003800000 */
.L_x_182:
        /* <DEDUP_REMOVED lines=10> */
.L_x_185:
[----:B------:R-:W-:Y:S05]  /*59b0*/  BSYNC B1 ;  /* 0x0000000000017941 */ /* 0x000fea0003800000 */
.L_x_184:
        /* <DEDUP_REMOVED lines=10> */
.L_x_187:
[----:B------:R-:W-:Y:S05]  /*5a60*/  BSYNC B1 ;  /* 0x0000000000017941 */ /* 0x000fea0003800000 */
.L_x_186:
        /* <DEDUP_REMOVED lines=9> */
.L_x_189:
[----:B------:R-:W-:Y:S05]  /*5b00*/  BSYNC B1 ;  /* 0x0000000000017941 */ /* 0x000fea0003800000 */
.L_x_188:
        /* <DEDUP_REMOVED lines=9> */
.L_x_191:
[----:B------:R-:W-:Y:S05]  /*5ba0*/  BSYNC B1 ;  /* 0x0000000000017941 */ /* 0x000fea0003800000 */
.L_x_190:
        /* <DEDUP_REMOVED lines=10> */
.L_x_193:
[----:B------:R-:W-:Y:S05]  /*5c50*/  BSYNC B1 ;  /* 0x0000000000017941 */ /* 0x000fea0003800000 */
.L_x_192:
        /* <DEDUP_REMOVED lines=10> */
.L_x_195:
[----:B------:R-:W-:Y:S05]  /*5d00*/  BSYNC B1 ;  /* 0x0000000000017941 */ /* 0x000fea0003800000 */
.L_x_194:
        /* <DEDUP_REMOVED lines=9> */
.L_x_197:
[----:B------:R-:W-:Y:S05]  /*5da0*/  BSYNC B1 ;  /* 0x0000000000017941 */ /* 0x000fea0003800000 */
.L_x_196:
        /* <DEDUP_REMOVED lines=9> */
.L_x_199:
[----:B------:R-:W-:Y:S05]  /*5e40*/  BSYNC B1 ;  /* 0x0000000000017941 */ /* 0x000fea0003800000 */
.L_x_198:
        /* <DEDUP_REMOVED lines=10> */
.L_x_201:
[----:B------:R-:W-:Y:S05]  /*5ef0*/  BSYNC B1 ;  /* 0x0000000000017941 */ /* 0x000fea0003800000 */
.L_x_200:
        /* <DEDUP_REMOVED lines=10> */
.L_x_203:
[----:B------:R-:W-:Y:S05]  /*5fa0*/  BSYNC B1 ;  /* 0x0000000000017941 */ /* 0x000fea0003800000 */
.L_x_202:
        /* <DEDUP_REMOVED lines=9> */
.L_x_205:
[----:B------:R-:W-:Y:S05]  /*6040*/  BSYNC B1 ;  /* 0x0000000000017941 */ /* 0x000fea0003800000 */
.L_x_204:
        /* <DEDUP_REMOVED lines=9> */
.L_x_207:
[----:B------:R-:W-:Y:S05]  /*60e0*/  BSYNC B1 ;  /* 0x0000000000017941 */ /* 0x000fea0003800000 */
.L_x_206:
        /* <DEDUP_REMOVED lines=10> */
.L_x_209:
[----:B------:R-:W-:Y:S05]  /*6190*/  BSYNC B1 ;  /* 0x0000000000017941 */ /* 0x000fea0003800000 */
.L_x_208:
        /* <DEDUP_REMOVED lines=10> */
.L_x_211:
[----:B------:R-:W-:Y:S05]  /*6240*/  BSYNC B1 ;  /* 0x0000000000017941 */ /* 0x000fea0003800000 */
.L_x_210:
        /* <DEDUP_REMOVED lines=9> */
.L_x_213:
[----:B------:R-:W-:Y:S05]  /*62e0*/  BSYNC B1 ;  /* 0x0000000000017941 */ /* 0x000fea0003800000 */
.L_x_212:
        /* <DEDUP_REMOVED lines=9> */
.L_x_215:
[----:B------:R-:W-:Y:S05]  /*6380*/  BSYNC B1 ;  /* 0x0000000000017941 */ /* 0x000fea0003800000 */
.L_x_214:
        /* <DEDUP_REMOVED lines=10> */
.L_x_217:
[----:B------:R-:W-:Y:S05]  /*6430*/  BSYNC B1 ;  /* 0x0000000000017941 */ /* 0x000fea0003800000 */
.L_x_216:
        /* <DEDUP_REMOVED lines=10> */
.L_x_219:
[----:B------:R-:W-:Y:S05]  /*64e0*/  BSYNC B1 ;  /* 0x0000000000017941 */ /* 0x000fea0003800000 */
.L_x_218:
        /* <DEDUP_REMOVED lines=9> */
.L_x_221:
[----:B------:R-:W-:Y:S05]  /*6580*/  BSYNC B1 ;  /* 0x0000000000017941 */ /* 0x000fea0003800000 */
.L_x_220:
        /* <DEDUP_REMOVED lines=9> */
.L_x_223:
[----:B------:R-:W-:Y:S05]  /*6620*/  BSYNC B1 ;  /* 0x0000000000017941 */ /* 0x000fea0003800000 */
.L_x_222:
        /* <DEDUP_REMOVED lines=10> */
.L_x_225:
[----:B------:R-:W-:Y:S05]  /*66d0*/  BSYNC B1 ;  /* 0x0000000000017941 */ /* 0x000fea0003800000 */
.L_x_224:
        /* <DEDUP_REMOVED lines=10> */
.L_x_227:
[----:B------:R-:W-:Y:S05]  /*6780*/  BSYNC B1 ;  /* 0x0000000000017941 */ /* 0x000fea0003800000 */
.L_x_226:
        /* <DEDUP_REMOVED lines=9> */
.L_x_229:
[----:B------:R-:W-:Y:S05]  /*6820*/  BSYNC B1 ;  /* 0x0000000000017941 */ /* 0x000fea0003800000 */
.L_x_228:
        /* <DEDUP_REMOVED lines=9> */
.L_x_231:
[----:B------:R-:W-:Y:S05]  /*68c0*/  BSYNC B1 ;  /* 0x0000000000017941 */ /* 0x000fea0003800000 */
.L_x_230:
        /* <DEDUP_REMOVED lines=10> */
.L_x_233:
[----:B------:R-:W-:Y:S05]  /*6970*/  BSYNC B1 ;  /* 0x0000000000017941 */ /* 0x000fea0003800000 */
.L_x_232:
        /* <DEDUP_REMOVED lines=10> */
.L_x_235:
[----:B------:R-:W-:Y:S05]  /*6a20*/  BSYNC B1 ;  /* 0x0000000000017941 */ /* 0x000fea0003800000 */
.L_x_234:
        /* <DEDUP_REMOVED lines=9> */
.L_x_237:
[----:B------:R-:W-:Y:S05]  /*6ac0*/  BSYNC B1 ;  /* 0x0000000000017941 */ /* 0x000fea0003800000 */
.L_x_236:
        /* <DEDUP_REMOVED lines=9> */
.L_x_239:
[----:B------:R-:W-:Y:S05]  /*6b60*/  BSYNC B1 ;  /* 0x0000000000017941 */ /* 0x000fea0003800000 */
.L_x_238:
        /* <DEDUP_REMOVED lines=10> */
.L_x_241:
[----:B------:R-:W-:Y:S05]  /*6c10*/  BSYNC B1 ;  /* 0x0000000000017941 */ /* 0x000fea0003800000 */
.L_x_240:
        /* <DEDUP_REMOVED lines=10> */
.L_x_243:
[----:B------:R-:W-:Y:S05]  /*6cc0*/  BSYNC B1 ;  /* 0x0000000000017941 */ /* 0x000fea0003800000 */
.L_x_242:
        /* <DEDUP_REMOVED lines=9> */
.L_x_245:
[----:B------:R-:W-:Y:S05]  /*6d60*/  BSYNC B1 ;  /* 0x0000000000017941 */ /* 0x000fea0003800000 */
.L_x_244:
        /* <DEDUP_REMOVED lines=9> */
.L_x_247:
[----:B------:R-:W-:Y:S05]  /*6e00*/  BSYNC B1 ;  /* 0x0000000000017941 */ /* 0x000fea0003800000 */
.L_x_246:
        /* <DEDUP_REMOVED lines=10> */
.L_x_249:
[----:B------:R-:W-:Y:S05]  /*6eb0*/  BSYNC B1 ;  /* 0x0000000000017941 */ /* 0x000fea0003800000 */
.L_x_248:
        /* <DEDUP_REMOVED lines=10> */
.L_x_251:
[----:B------:R-:W-:Y:S05]  /*6f60*/  BSYNC B1 ;  /* 0x0000000000017941 */ /* 0x000fea0003800000 */
.L_x_250:
        /* <DEDUP_REMOVED lines=9> */
.L_x_253:
[----:B------:R-:W-:Y:S05]  /*7000*/  BSYNC B1 ;  /* 0x0000000000017941 */ /* 0x000fea0003800000 */
.L_x_252:
        /* <DEDUP_REMOVED lines=9> */
.L_x_255:
[----:B------:R-:W-:Y:S05]  /*70a0*/  BSYNC B1 ;  /* 0x0000000000017941 */ /* 0x000fea0003800000 */
.L_x_254:
        /* <DEDUP_REMOVED lines=10> */
.L_x_257:
[----:B------:R-:W-:Y:S05]  /*7150*/  BSYNC B1 ;  /* 0x0000000000017941 */ /* 0x000fea0003800000 */
.L_x_256:
        /* <DEDUP_REMOVED lines=10> */
.L_x_259:
[----:B------:R-:W-:Y:S05]  /*7200*/  BSYNC B1 ;  /* 0x0000000000017941 */ /* 0x000fea0003800000 */
.L_x_258:
        /* <DEDUP_REMOVED lines=9> */
.L_x_261:
[----:B------:R-:W-:Y:S05]  /*72a0*/  BSYNC B1 ;  /* 0x0000000000017941 */ /* 0x000fea0003800000 */
.L_x_260:
        /* <DEDUP_REMOVED lines=9> */
.L_x_263:
[----:B------:R-:W-:Y:S05]  /*7340*/  BSYNC B1 ;  /* 0x0000000000017941 */ /* 0x000fea0003800000 */
.L_x_262:
        /* <DEDUP_REMOVED lines=10> */
.L_x_265:
[----:B------:R-:W-:Y:S05]  /*73f0*/  BSYNC B1 ;  /* 0x0000000000017941 */ /* 0x000fea0003800000 */
.L_x_264:
        /* <DEDUP_REMOVED lines=10> */
.L_x_267:
[----:B------:R-:W-:Y:S05]  /*74a0*/  BSYNC B1 ;  /* 0x0000000000017941 */ /* 0x000fea0003800000 */
.L_x_266:
        /* <DEDUP_REMOVED lines=9> */
.L_x_269:
[----:B------:R-:W-:Y:S05]  /*7540*/  BSYNC B1 ;  /* 0x0000000000017941 */ /* 0x000fea0003800000 */
.L_x_268:
        /* <DEDUP_REMOVED lines=9> */
.L_x_271:
[----:B------:R-:W-:Y:S05]  /*75e0*/  BSYNC B1 ;  /* 0x0000000000017941 */ /* 0x000fea0003800000 */
.L_x_270:
        /* <DEDUP_REMOVED lines=10> */
.L_x_273:
[----:B------:R-:W-:Y:S05]  /*7690*/  BSYNC B1 ;  /* 0x0000000000017941 */ /* 0x000fea0003800000 */
.L_x_272:
        /* <DEDUP_REMOVED lines=10> */
.L_x_275:
[----:B------:R-:W-:Y:S05]  /*7740*/  BSYNC B1 ;  /* 0x0000000000017941 */ /* 0x000fea0003800000 */
.L_x_274:
        /* <DEDUP_REMOVED lines=9> */
.L_x_277:
[----:B------:R-:W-:Y:S05]  /*77e0*/  BSYNC B1 ;  /* 0x0000000000017941 */ /* 0x000fea0003800000 */
.L_x_276:
        /* <DEDUP_REMOVED lines=9> */
.L_x_279:
[----:B------:R-:W-:Y:S05]  /*7880*/  BSYNC B1 ;  /* 0x0000000000017941 */ /* 0x000fea0003800000 */
.L_x_278:
        /* <DEDUP_REMOVED lines=10> */
.L_x_281:
[----:B------:R-:W-:Y:S05]  /*7930*/  BSYNC B1 ;  /* 0x0000000000017941 */ /* 0x000fea0003800000 */
.L_x_280:
        /* <DEDUP_REMOVED lines=10> */
.L_x_283:
[----:B------:R-:W-:Y:S05]  /*79e0*/  BSYNC B1 ;  /* 0x0000000000017941 */ /* 0x000fea0003800000 */
.L_x_282:
[----:B-----5:R-:W-:Y:S01]  /*79f0*/  LOP3.LUT R3, R24, 0xffffe000, RZ, 0xc0, !PT ;  /* 0xffffe00018037812 */ /* 0x020fe200078ec0ff */
[----:B------:R-:W-:Y:S01]  /*7a00*/  BSSY B1, `(.L_x_284) ;  /* 0x0000008000017945 */ /* 0x000fe20003800000 */
[----:B------:R-:W-:-:S03]  /*7a10*/  ISETP.GT.AND P1, PT, R0, 0x8, P1 ;  /* 0x000000080000780c */ /* 0x000fc60000f24270 */
[----:B01--4-:R-:W-:-:S04]  /*7a20*/  FMUL R6, R3, R156 ;  /* 0x0000009c03067220 */ /* 0x013fc80000400000 */
[----:B------:R-:W-:-:S05]  /*7a30*/  FFMA R149, R149, R155, R6 ;  /* 0x0000009b95957223 */ /* 0x000fca0000000006 */
[----:B------:R-:W-:-:S05]  /*7a40*/  F2FP.TF32.F32.PACK_B R149, R149 ;  /* 0x00000095ff95723e */ /* 0x000fca00024050ff */
[----:B------:R0:W-:Y:S01]  /*7a50*/  @P3 STG.E desc[UR36][R4.64+0x3e4], R149 ;  /* 0x0003e49504003986 */ /* 0x0001e2000c101924 */
[----:B------:R-:W-:Y:S05]  /*7a60*/  @!P1 BRA `(.L_x_285) ;  /* 0x0000000000049947 */ /* 0x000fea0003800000 */
[----:B------:R1:W5:Y:S02]  /*7a70*/  LDG.E.LTC128B R24, desc[UR36][R8.64+0x3e0] ;  /* 0x0003e02408187981 */ /* 0x000364000c1e1920 */
.L_x_285:
[----:B------:R-:W-:Y:S05]  /*7a80*/  BSYNC B1 ;  /* 0x0000000000017941 */ /* 0x000fea0003800000 */
.L_x_284:
[----:B-----5:R-:W-:Y:S01]  /*7a90*/  LOP3.LUT R3, R24, 0xffffe000, RZ, 0xc0, !PT ;  /* 0xffffe00018037812 */ /* 0x020fe200078ec0ff */
[----:B0-----:R-:W-:Y:S01]  /*7aa0*/  @P1 IMAD.MOV.U32 R4, RZ, RZ, R10 ;  /* 0x000000ffff041224 */ /* 0x001fe200078e000a */
[----:B------:R-:W-:Y:S01]  /*7ab0*/  ISETP.GT.AND P0, PT, R0, 0x8, P0 ;  /* 0x000000080000780c */ /* 0x000fe20000704270 */
[----:B------:R-:W-:Y:S01]  /*7ac0*/  @P1 IMAD.MOV.U32 R5, RZ, RZ, R11 ;  /* 0x000000ffff051224 */ /* 0x000fe200078e000b */
[----:B------:R-:W-:Y:S01]  /*7ad0*/  BSSY B1, `(.L_x_286) ;  /* 0x0000007000017945 */ /* 0x000fe20003800000 */
[----:B------:R-:W-:-:S04]  /*7ae0*/  FMUL R3, R3, R156 ;  /* 0x0000009c03037220 */ /* 0x000fc80000400000 */
[----:B------:R-:W-:-:S05]  /*7af0*/  FFMA R3, R150, R155, R3 ;  /* 0x0000009b96037223 */ /* 0x000fca0000000003 */
[----:B------:R-:W-:-:S05]  /*7b00*/  F2FP.TF32.F32.PACK_B R3, R3 ;  /* 0x00000003ff03723e */ /* 0x000fca00024050ff */
[----:B------:R0:W-:Y:S01]  /*7b10*/  @P1 STG.E desc[UR36][R4.64+0x3e0], R3 ;  /* 0x0003e00304001986 */ /* 0x0001e2000c101924 */
[----:B------:R-:W-:Y:S05]  /*7b20*/  @!P0 BRA `(.L_x_287) ;  /* 0x0000000000048947 */ /* 0x000fea0003800000 */
[----:B------:R4:W5:Y:S02]  /*7b30*/  LDG.E.LTC128B R24, desc[UR36][R8.64+0x3e4] ;  /* 0x0003e42408187981 */ /* 0x000964000c1e1920 */
.L_x_287:
[----:B------:R-:W-:Y:S05]  /*7b40*/  BSYNC B1 ;  /* 0x0000000000017941 */ /* 0x000fea0003800000 */
.L_x_286:
[----:B------:R-:W-:Y:S05]  /*7b50*/  @!P0 BRA `(.L_x_288) ;  /* 0x0000002400308947 */ /* 0x000fea0003800000 */
[----:B0----5:R-:W-:-:S05]  /*7b60*/  LOP3.LUT R3, R24, 0xffffe000, RZ, 0xc0, !PT ;  /* 0xffffe00018037812 */ /* 0x021fca00078ec0ff */
[----:B------:R-:W-:-:S04]  /*7b70*/  FMUL R0, R3, R156 ;  /* 0x0000009c03007220 */ /* 0x000fc80000400000 */
[----:B------:R-:W-:-:S05]  /*7b80*/  FFMA R151, R151, R155, R0 ;  /* 0x0000009b97977223 */ /* 0x000fca0000000000 */
[----:B------:R-:W-:-:S05]  /*7b90*/  F2FP.TF32.F32.PACK_B R151, R151 ;  /* 0x00000097ff97723e */ /* 0x000fca00024050ff */
[----:B------:R0:W-:Y:S01]  /*7ba0*/  STG.E desc[UR36][R10.64+0x3e4], R151 ;  /* 0x0003e4970a007986 */ /* 0x0001e2000c101924 */
[----:B------:R-:W-:Y:S05]  /*7bb0*/  BRA `(.L_x_288) ;  /* 0x0000002400187947 */ /* 0x000fea0003800000 */
.L_x_35:
[----:B------:R-:W-:Y:S01]  /*7bc0*/  ISETP.GT.AND P3, PT, R3, 0x1, PT ;  /* 0x000000010300780c */ /* 0x000fe20003f64270 */
[----:B------:R-:W-:Y:S01]  /*7bd0*/  ULDC.64 UR4, c[0x0][0x5c0] ;  /* 0x0001700000047ab9 */ /* 0x000fe20000000a00 */
[-C--:B------:R-:W-:Y:S01]  /*7be0*/  FMUL R9, R24, R155.reuse ;  /* 0x0000009b18097220 */ /* 0x080fe20000400000 */
[----:B------:R-:W-:Y:S01]  /*7bf0*/  LEA R4, P4, R162, UR4, 0x2 ;  /* 0x00000004a2047c11 */ /* 0x000fe2000f8810ff */
[-C--:B------:R-:W-:Y:S01]  /*7c00*/  FMUL R25, R25, R155.reuse ;  /* 0x0000009b19197220 */ /* 0x080fe20000400000 */
[----:B------:R-:W-:Y:S01]  /*7c10*/  ISETP.GT.AND P0, PT, R0, RZ, P3 ;  /* 0x000000ff0000720c */ /* 0x000fe20001f04270 */
[-C--:B------:R-:W-:Y:S01]  /*7c20*/  FMUL R27, R27, R155.reuse ;  /* 0x0000009b1b1b7220 */ /* 0x080fe20000400000 */
[----:B------:R-:W-:Y:S01]  /*7c30*/  LEA.HI.X R5, R162, UR5, R173, 0x2, P4 ;  /* 0x00000005a2057c11 */ /* 0x000fe2000a0f14ad */
[----:B------:R-:W-:Y:S01]  /*7c40*/  FMUL R29, R29, R155 ;  /* 0x0000009b1d1d7220 */ /* 0x000fe20000400000 */
[----:B------:R-:W-:Y:S01]  /*7c50*/  F2FP.TF32.F32.PACK_B R9, R9 ;  /* 0x00000009ff09723e */ /* 0x000fe200024050ff */
[----:B------:R-:W-:Y:S01]  /*7c60*/  FMUL R31, R31, R155 ;  /* 0x0000009b1f1f7220 */ /* 0x000fe20000400000 */
[----:B------:R-:W-:Y:S01]  /*7c70*/  F2FP.TF32.F32.PACK_B R25, R25 ;  /* 0x00000019ff19723e */ /* 0x000fe200024050ff */
[-C--:B------:R-:W-:Y:S01]  /*7c80*/  FMUL R13, R32, R155.reuse ;  /* 0x0000009b200d7220 */ /* 0x080fe20000400000 */
[C---:B------:R-:W-:Y:S01]  /*7c90*/  SHF.L.U64.HI R7, R10.reuse, 0x5, R11 ;  /* 0x000000050a077819 */ /* 0x040fe2000001020b */
[----:B------:R0:W-:Y:S01]  /*7ca0*/  @P2 STG.E desc[UR36][R4.64], R9 ;  /* 0x0000000904002986 */ /* 0x0001e2000c101924 */
[----:B------:R-:W-:Y:S01]  /*7cb0*/  LEA R6, P4, R10, R4, 0x5 ;  /* 0x000000040a067211 */ /* 0x000fe200078828ff */
[-C--:B------:R-:W-:Y:S01]  /*7cc0*/  FMUL R11, R26, R155.reuse ;  /* 0x0000009b1a0b7220 */ /* 0x080fe20000400000 */
[C---:B------:R-:W-:Y:S01]  /*7cd0*/  ISETP.GT.AND P1, PT, R0.reuse, 0x8, P1 ;  /* 0x000000080000780c */ /* 0x040fe20000f24270 */
[----:B------:R-:W-:Y:S01]  /*7ce0*/  @P0 STG.E desc[UR36][R4.64+0x4], R25 ;  /* 0x0000041904000986 */ /* 0x000fe2000c101924 */
[----:B------:R-:W-:Y:S01]  /*7cf0*/  ISETP.GT.AND P2, PT, R3, 0x8, PT ;  /* 0x000000080300780c */ /* 0x000fe20003f44270 */
[----:B------:R-:W-:Y:S01]  /*7d00*/  IMAD.X R7, R7, 0x1, R5, P4 ;  /* 0x0000000107077824 */ /* 0x000fe200020e0605 */
[C---:B------:R-:W-:Y:S01]  /*7d10*/  ISETP.GT.AND P3, PT, R0.reuse, 0x8, P3 ;  /* 0x000000080000780c */ /* 0x040fe20001f64270 */
[-C--:B------:R-:W-:Y:S01]  /*7d20*/  FMUL R33, R33, R155.reuse ;  /* 0x0000009b21217220 */ /* 0x080fe20000400000 */
[----:B------:R-:W-:Y:S01]  /*7d30*/  ISETP.GT.AND P0, PT, R3, 0x9, PT ;  /* 0x000000090300780c */ /* 0x000fe20003f04270 */
[-C--:B------:R-:W-:Y:S01]  /*7d40*/  FMUL R35, R35, R155.reuse ;  /* 0x0000009b23237220 */ /* 0x080fe20000400000 */
[----:B------:R-:W-:Y:S01]  /*7d50*/  ISETP.GT.AND P5, PT, R0, RZ, P2 ;  /* 0x000000ff0000720c */ /* 0x000fe200017a4270 */
[-C--:B0-----:R-:W-:Y:S01]  /*7d60*/  FMUL R9, R28, R155.reuse ;  /* 0x0000009b1c097220 */ /* 0x081fe20000400000 */
[C---:B------:R-:W-:Y:S01]  /*7d70*/  ISETP.GT.AND P4, PT, R0.reuse, RZ, P0 ;  /* 0x000000ff0000720c */ /* 0x040fe20000784270 */
[----:B------:R-:W-:Y:S01]  /*7d80*/  FMUL R37, R37, R155 ;  /* 0x0000009b25257220 */ /* 0x000fe20000400000 */
[----:B------:R-:W-:Y:S01]  /*7d90*/  F2FP.TF32.F32.PACK_B R11, R11 ;  /* 0x0000000bff0b723e */ /* 0x000fe200024050ff */
[----:B------:R-:W-:Y:S01]  /*7da0*/  FMUL R39, R39, R155 ;  /* 0x0000009b27277220 */ /* 0x000fe20000400000 */
[----:B------:R-:W-:Y:S01]  /*7db0*/  F2FP.TF32.F32.PACK_B R27, R27 ;  /* 0x0000001bff1b723e */ /* 0x000fe200024050ff */
[----:B------:R-:W-:Y:S01]  /*7dc0*/  FMUL R41, R41, R155 ;  /* 0x0000009b29297220 */ /* 0x000fe20000400000 */
[----:B------:R-:W-:Y:S01]  /*7dd0*/  F2FP.TF32.F32.PACK_B R9, R9 ;  /* 0x00000009ff09723e */ /* 0x000fe200024050ff */
[----:B------:R0:W-:Y:S01]  /*7de0*/  @P1 STG.E desc[UR36][R6.64], R11 ;  /* 0x0000000b06001986 */ /* 0x0001e2000c101924 */
[----:B------:R-:W-:Y:S01]  /*7df0*/  F2FP.TF32.F32.PACK_B R29, R29 ;  /* 0x0000001dff1d723e */ /* 0x000fe200024050ff */
[-C--:B------:R-:W-:Y:S01]  /*7e00*/  FMUL R43, R43, R155.reuse ;  /* 0x0000009b2b2b7220 */ /* 0x080fe20000400000 */
[C---:B------:R-:W-:Y:S01]  /*7e10*/  ISETP.GT.AND P1, PT, R3.reuse, 0x10, PT ;  /* 0x000000100300780c */ /* 0x040fe20003f24270 */
[----:B------:R-:W-:Y:S01]  /*7e20*/  @P3 STG.E desc[UR36][R6.64+0x4], R27 ;  /* 0x0000041b06003986 */ /* 0x000fe2000c101924 */
[----:B------:R-:W-:Y:S01]  /*7e30*/  ISETP.GT.AND P3, PT, R3, 0x11, PT ;  /* 0x000000110300780c */ /* 0x000fe20003f64270 */
[-C--:B------:R-:W-:Y:S01]  /*7e40*/  FMUL R45, R45, R155.reuse ;  /* 0x0000009b2d2d7220 */ /* 0x080fe20000400000 */
[C---:B------:R-:W-:Y:S01]  /*7e50*/  ISETP.GT.AND P2, PT, R0.reuse, 0x8, P2 ;  /* 0x000000080000780c */ /* 0x040fe20001744270 */
[----:B------:R1:W-:Y:S01]  /*7e60*/  @P5 STG.E desc[UR36][R4.64+0x20], R9 ;  /* 0x0000200904005986 */ /* 0x0003e2000c101924 */
[C---:B------:R-:W-:Y:S01]  /*7e70*/  ISETP.GT.AND P0, PT, R0.reuse, 0x8, P0 ;  /* 0x000000080000780c */ /* 0x040fe20000704270 */
[-C--:B------:R-:W-:Y:S01]  /*7e80*/  FMUL R47, R47, R155.reuse ;  /* 0x0000009b2f2f7220 */ /* 0x080fe20000400000 */
[----:B------:R-:W-:Y:S01]  /*7e90*/  ISETP.GT.AND P5, PT, R0, RZ, P1 ;  /* 0x000000ff0000720c */ /* 0x000fe20000fa4270 */
[----:B------:R-:W-:Y:S01]  /*7ea0*/  @P4 STG.E desc[UR36][R4.64+0x24], R29 ;  /* 0x0000241d04004986 */ /* 0x000fe2000c101924 */
[-C--:B0-----:R-:W-:Y:S01]  /*7eb0*/  FMUL R11, R30, R155.reuse ;  /* 0x0000009b1e0b7220 */ /* 0x081fe20000400000 */
[----:B------:R-:W-:Y:S01]  /*7ec0*/  ISETP.GT.AND P4, PT, R0, RZ, P3 ;  /* 0x000000ff0000720c */ /* 0x000fe20001f84270 */
[----:B------:R-:W-:Y:S01]  /*7ed0*/  FMUL R49, R49, R155 ;  /* 0x0000009b31317220 */ /* 0x000fe20000400000 */
[----:B------:R-:W-:Y:S01]  /*7ee0*/  F2FP.TF32.F32.PACK_B R31, R31 ;  /* 0x0000001fff1f723e */ /* 0x000fe200024050ff */
[----:B------:R-:W-:Y:S01]  /*7ef0*/  FMUL R51, R51, R155 ;  /* 0x0000009b33337220 */ /* 0x000fe20000400000 */
[----:B------:R-:W-:Y:S01]  /*7f00*/  F2FP.TF32.F32.PACK_B R11, R11 ;  /* 0x0000000bff0b723e */ /* 0x000fe200024050ff */
[----:B------:R-:W-:Y:S01]  /*7f10*/  FMUL R53, R53, R155 ;  /* 0x0000009b35357220 */ /* 0x000fe20000400000 */
[----:B------:R-:W-:Y:S01]  /*7f20*/  F2FP.TF32.F32.PACK_B R13, R13 ;  /* 0x0000000dff0d723e */ /* 0x000fe200024050ff */
[----:B-1----:R-:W-:Y:S01]  /*7f30*/  FMUL R9, R34, R155 ;  /* 0x0000009b22097220 */ /* 0x002fe20000400000 */
[----:B------:R-:W-:Y:S01]  /*7f40*/  F2FP.TF32.F32.PACK_B R33, R33 ;  /* 0x00000021ff21723e */ /* 0x000fe200024050ff */
[----:B------:R0:W-:Y:S01]  /*7f50*/  @P2 STG.E desc[UR36][R6.64+0x20], R11 ;  /* 0x0000200b06002986 */ /* 0x0001e2000c101924 */
[C---:B------:R-:W-:Y:S01]  /*7f60*/  ISETP.GT.AND P1, PT, R0.reuse, 0x8, P1 ;  /* 0x000000080000780c */ /* 0x040fe20000f24270 */
[-C--:B------:R-:W-:Y:S01]  /*7f70*/  FMUL R55, R55, R155.reuse ;  /* 0x0000009b37377220 */ /* 0x080fe20000400000 */
[C---:B------:R-:W-:Y:S01]  /*7f80*/  ISETP.GT.AND P2, PT, R3.reuse, 0x19, PT ;  /* 0x000000190300780c */ /* 0x040fe20003f44270 */
[----:B------:R-:W-:Y:S01]  /*7f90*/  @P0 STG.E desc[UR36][R6.64+0x24], R31 ;  /* 0x0000241f06000986 */ /* 0x000fe2000c101924 */
[----:B------:R-:W-:Y:S01]  /*7fa0*/  ISETP.GT.AND P0, PT, R3, 0x18, PT ;  /* 0x000000180300780c */ /* 0x000fe20003f04270 */
[----:B------:R-:W-:Y:S01]  /*7fb0*/  FMUL R57, R57, R155 ;  /* 0x0000009b39397220 */ /* 0x000fe20000400000 */
[----:B------:R-:W-:Y:S01]  /*7fc0*/  F2FP.TF32.F32.PACK_B R9, R9 ;  /* 0x00000009ff09723e */ /* 0x000fe200024050ff */
[----:B------:R1:W-:Y:S01]  /*7fd0*/  @P5 STG.E desc[UR36][R4.64+0x40], R13 ;  /* 0x0000400d04005986 */ /* 0x0003e2000c101924 */
[C---:B------:R-:W-:Y:S01]  /*7fe0*/  ISETP.GT.AND P5, PT, R0.reuse, RZ, P0 ;  /* 0x000000ff0000720c */ /* 0x040fe200007a4270 */
[----:B------:R-:W-:Y:S01]  /*7ff0*/  FMUL R59, R59, R155 ;  /* 0x0000009b3b3b7220 */ /* 0x000fe20000400000 */
[----:B------:R-:W-:Y:S01]  /*8000*/  F2FP.TF32.F32.PACK_B R35, R35 ;  /* 0x00000023ff23723e */ /* 0x000fe200024050ff */
[----:B------:R-:W-:Y:S01]  /*8010*/  @P4 STG.E desc[UR36][R4.64+0x44], R33 ;  /* 0x0000442104004986 */ /* 0x000fe2000c101924 */
[----:B------:R-:W-:Y:S01]  /*8020*/  ISETP.GT.AND P4, PT, R0, 0x8, P3 ;  /* 0x000000080000780c */ /* 0x000fe20001f84270 */
[----:B0-----:R-:W-:Y:S01]  /*8030*/  FMUL R11, R36, R155 ;  /* 0x0000009b240b7220 */ /* 0x001fe20000400000 */
[----:B------:R-:W-:Y:S01]  /*8040*/  ISETP.GT.AND P3, PT, R0, RZ, P2 ;  /* 0x000000ff0000720c */ /* 0x000fe20001764270 */
[----:B------:R0:W-:Y:S01]  /*8050*/  @P1 STG.E desc[UR36][R6.64+0x40], R9 ;  /* 0x0000400906001986 */ /* 0x0001e2000c101924 */
[----:B------:R-:W-:Y:S01]  /*8060*/  F2FP.TF32.F32.PACK_B R37, R37 ;  /* 0x00000025ff25723e */ /* 0x000fe200024050ff */
[----:B------:R-:W-:Y:S01]  /*8070*/  FMUL R61, R61, R155 ;  /* 0x0000009b3d3d7220 */ /* 0x000fe20000400000 */
[----:B------:R-:W-:Y:S01]  /*8080*/  F2FP.TF32.F32.PACK_B R11, R11 ;  /* 0x0000000bff0b723e */ /* 0x000fe200024050ff */
[-C--:B-1----:R-:W-:Y:S01]  /*8090*/  FMUL R13, R40, R155.reuse ;  /* 0x0000009b280d7220 */ /* 0x082fe20000400000 */
[----:B------:R-:W-:Y:S01]  /*80a0*/  ISETP.GT.AND P1, PT, R3, 0x20, PT ;  /* 0x000000200300780c */ /* 0x000fe20003f24270 */
[-C--:B------:R-:W-:Y:S01]  /*80b0*/  FMUL R63, R63, R155.reuse ;  /* 0x0000009b3f3f7220 */ /* 0x080fe20000400000 */
[C---:B------:R-:W-:Y:S01]  /*80c0*/  ISETP.GT.AND P0, PT, R0.reuse, 0x8, P0 ;  /* 0x000000080000780c */ /* 0x040fe20000704270 */
[----:B------:R-:W-:Y:S01]  /*80d0*/  FMUL R65, R65, R155 ;  /* 0x0000009b41417220 */ /* 0x000fe20000400000 */
[----:B------:R-:W-:Y:S01]  /*80e0*/  F2FP.TF32.F32.PACK_B R39, R39 ;  /* 0x00000027ff27723e */ /* 0x000fe200024050ff */
[----:B------:R-:W-:Y:S01]  /*80f0*/  @P4 STG.E desc[UR36][R6.64+0x44], R35 ;  /* 0x0000442306004986 */ /* 0x000fe2000c101924 */
[----:B------:R-:W-:Y:S01]  /*8100*/  ISETP.GT.AND P4, PT, R0, 0x8, P2 ;  /* 0x000000080000780c */ /* 0x000fe20001784270 */
[-C--:B0-----:R-:W-:Y:S01]  /*8110*/  FMUL R9, R38, R155.reuse ;  /* 0x0000009b26097220 */ /* 0x081fe20000400000 */
[----:B------:R-:W-:Y:S01]  /*8120*/  ISETP.GT.AND P2, PT, R3, 0x21, PT ;  /* 0x000000210300780c */ /* 0x000fe20003f44270 */
[----:B------:R0:W-:Y:S01]  /*8130*/  @P5 STG.E desc[UR36][R4.64+0x60], R11 ;  /* 0x0000600b04005986 */ /* 0x0001e2000c101924 */
[C---:B------:R-:W-:Y:S01]  /*8140*/  ISETP.GT.AND P5, PT, R0.reuse, RZ, P1 ;  /* 0x000000ff0000720c */ /* 0x040fe20000fa4270 */
[----:B------:R-:W-:Y:S01]  /*8150*/  FMUL R67, R67, R155 ;  /* 0x0000009b43437220 */ /* 0x000fe20000400000 */
[----:B------:R-:W-:Y:S01]  /*8160*/  F2FP.TF32.F32.PACK_B R9, R9 ;  /* 0x00000009ff09723e */ /* 0x000fe200024050ff */
[----:B------:R-:W-:Y:S01]  /*8170*/  @P3 STG.E desc[UR36][R4.64+0x64], R37 ;  /* 0x0000642504003986 */ /* 0x000fe2000c101924 */
[C---:B------:R-:W-:Y:S01]  /*8180*/  ISETP.GT.AND P3, PT, R0.reuse, RZ, P2 ;  /* 0x000000ff0000720c */ /* 0x040fe20001764270 */
[----:B------:R-:W-:Y:S01]  /*8190*/  FMUL R69, R69, R155 ;  /* 0x0000009b45457220 */ /* 0x000fe20000400000 */
[----:B------:R-:W-:Y:S01]  /*81a0*/  F2FP.TF32.F32.PACK_B R13, R13 ;  /* 0x0000000dff0d723e */ /* 0x000fe200024050ff */
[----:B------:R1:W-:Y:S01]  /*81b0*/  @P0 STG.E desc[UR36][R6.64+0x60], R9 ;  /* 0x0000600906000986 */ /* 0x0003e2000c101924 */
[----:B------:R-:W-:Y:S01]  /*81c0*/  F2FP.TF32.F32.PACK_B R41, R41 ;  /* 0x00000029ff29723e */ /* 0x000fe200024050ff */
[-C--:B------:R-:W-:Y:S01]  /*81d0*/  FMUL R71, R71, R155.reuse ;  /* 0x0000009b47477220 */ /* 0x080fe20000400000 */
[C---:B------:R-:W-:Y:S01]  /*81e0*/  ISETP.GT.AND P0, PT, R3.reuse, 0x28, PT ;  /* 0x000000280300780c */ /* 0x040fe20003f04270 */
[----:B------:R-:W-:Y:S01]  /*81f0*/  @P4 STG.E desc[UR36][R6.64+0x64], R39 ;  /* 0x0000642706004986 */ /* 0x000fe2000c101924 */
[----:B------:R-:W-:Y:S01]  /*8200*/  ISETP.GT.AND P1, PT, R0, 0x8, P1 ;  /* 0x000000080000780c */ /* 0x000fe20000f24270 */
[-C--:B0-----:R-:W-:Y:S01]  /*8210*/  FMUL R11, R44, R155.reuse ;  /* 0x0000009b2c0b7220 */ /* 0x081fe20000400000 */
[C---:B------:R-:W-:Y:S01]  /*8220*/  ISETP.GT.AND P4, PT, R0.reuse, 0x8, P2 ;  /* 0x000000080000780c */ /* 0x040fe20001784270 */
[----:B------:R0:W-:Y:S01]  /*8230*/  @P5 STG.E desc[UR36][R4.64+0x80], R13 ;  /* 0x0000800d04005986 */ /* 0x0001e2000c101924 */
[----:B------:R-:W-:Y:S01]  /*8240*/  ISETP.GT.AND P2, PT, R3, 0x29, PT ;  /* 0x000000290300780c */ /* 0x000fe20003f44270 */
[-C--:B------:R-:W-:Y:S01]  /*8250*/  FMUL R73, R73, R155.reuse ;  /* 0x0000009b49497220 */ /* 0x080fe20000400000 */
[----:B------:R-:W-:Y:S01]  /*8260*/  ISETP.GT.AND P5, PT, R0, RZ, P0 ;  /* 0x000000ff0000720c */ /* 0x000fe200007a4270 */
[-C--:B-1----:R-:W-:Y:S01]  /*8270*/  FMUL R9, R42, R155.reuse ;  /* 0x0000009b2a097220 */ /* 0x082fe20000400000 */
[----:B------:R-:W-:Y:S01]  /*8280*/  @P3 STG.E desc[UR36][R4.64+0x84], R41 ;  /* 0x0000842904003986 */ /* 0x000fe2000c101924 */
[----:B------:R-:W-:Y:S01]  /*8290*/  ISETP.GT.AND P3, PT, R0, RZ, P2 ;  /* 0x000000ff0000720c */ /* 0x000fe20001764270 */
[----:B------:R-:W-:Y:S01]  /*82a0*/  FMUL R75, R75, R155 ;  /* 0x0000009b4b4b7220 */ /* 0x000fe20000400000 */
[----:B------:R-:W-:Y:S01]  /*82b0*/  F2FP.TF32.F32.PACK_B R43, R43 ;  /* 0x0000002bff2b723e */ /* 0x000fe200024050ff */
[----:B------:R-:W-:Y:S01]  /*82c0*/  FMUL R77, R77, R155 ;  /* 0x0000009b4d4d7220 */ /* 0x000fe20000400000 */
[----:B------:R-:W-:Y:S01]  /*82d0*/  F2FP.TF32.F32.PACK_B R9, R9 ;  /* 0x00000009ff09723e */ /* 0x000fe200024050ff */
[----:B------:R-:W-:Y:S01]  /*82e0*/  FMUL R79, R79, R155 ;  /* 0x0000009b4f4f7220 */ /* 0x000fe20000400000 */
[----:B------:R-:W-:Y:S01]  /*82f0*/  F2FP.TF32.F32.PACK_B R11, R11 ;  /* 0x0000000bff0b723e */ /* 0x000fe200024050ff */
[----:B0-----:R-:W-:Y:S01]  /*8300*/  FMUL R13, R48, R155 ;  /* 0x0000009b300d7220 */ /* 0x001fe20000400000 */
[----:B------:R-:W-:Y:S01]  /*8310*/  F2FP.TF32.F32.PACK_B R45, R45 ;  /* 0x0000002dff2d723e */ /* 0x000fe200024050ff */
[----:B------:R0:W-:Y:S01]  /*8320*/  @P1 STG.E desc[UR36][R6.64+0x80], R9 ;  /* 0x0000800906001986 */ /* 0x0001e2000c101924 */
[----:B------:R-:W-:Y:S01]  /*8330*/  ISETP.GT.AND P1, PT, R3, 0x30, PT ;  /* 0x000000300300780c */ /* 0x000fe20003f24270 */
[-C--:B------:R-:W-:Y:S01]  /*8340*/  FMUL R81, R81, R155.reuse ;  /* 0x0000009b51517220 */ /* 0x080fe20000400000 */
[C---:B------:R-:W-:Y:S01]  /*8350*/  ISETP.GT.AND P0, PT, R0.reuse, 0x8, P0 ;  /* 0x000000080000780c */ /* 0x040fe20000704270 */
[----:B------:R-:W-:Y:S01]  /*8360*/  @P4 STG.E desc[UR36][R6.64+0x84], R43 ;  /* 0x0000842b06004986 */ /* 0x000fe2000c101924 */
[C---:B------:R-:W-:Y:S01]  /*8370*/  ISETP.GT.AND P4, PT, R0.reuse, 0x8, P2 ;  /* 0x000000080000780c */ /* 0x040fe20001784270 */
[-C--:B------:R-:W-:Y:S01]  /*8380*/  FMUL R83, R83, R155.reuse ;  /* 0x0000009b53537220 */ /* 0x080fe20000400000 */
[----:B------:R-:W-:Y:S01]  /*8390*/  ISETP.GT.AND P2, PT, R3, 0x31, PT ;  /* 0x000000310300780c */ /* 0x000fe20003f44270 */
[----:B------:R1:W-:Y:S01]  /*83a0*/  @P5 STG.E desc[UR36][R4.64+0xa0], R11 ;  /* 0x0000a00b04005986 */ /* 0x0003e2000c101924 */
[----:B------:R-:W-:Y:S01]  /*83b0*/  ISETP.GT.AND P5, PT, R0, RZ, P1 ;  /* 0x000000ff0000720c */ /* 0x000fe20000fa4270 */
[----:B------:R-:W-:Y:S01]  /*83c0*/  FMUL R85, R85, R155 ;  /* 0x0000009b55557220 */ /* 0x000fe20000400000 */
[----:B------:R-:W-:Y:S01]  /*83d0*/  F2FP.TF32.F32.PACK_B R47, R47 ;  /* 0x0000002fff2f723e */ /* 0x000fe200024050ff */
[-C--:B0-----:R-:W-:Y:S01]  /*83e0*/  FMUL R9, R46, R155.reuse ;  /* 0x0000009b2e097220 */ /* 0x081fe20000400000 */
        /* <DEDUP_REMOVED lines=8> */
[-C--:B-1----:R-:W-:Y:S01]  /*8470*/  FMUL R11, R52, R155.reuse ;  /* 0x0000009b340b7220 */ /* 0x082fe20000400000 */
[C---:B------:R-:W-:Y:S01]  /*8480*/  ISETP.GT.AND P1, PT, R0.reuse, 0x8, P1 ;  /* 0x000000080000780c */ /* 0x040fe20000f24270 */
[----:B------:R0:W-:Y:S01]  /*8490*/  @P0 STG.E desc[UR36][R6.64+0xa0], R9 ;  /* 0x0000a00906000986 */ /* 0x0001e2000c101924 */
[----:B------:R-:W-:Y:S01]  /*84a0*/  ISETP.GT.AND P0, PT, R3, 0x38, PT ;  /* 0x000000380300780c */ /* 0x000fe20003f04270 */
[----:B------:R-:W-:Y:S01]  /*84b0*/  FMUL R93, R93, R155 ;  /* 0x0000009b5d5d7220 */ /* 0x000fe20000400000 */
[----:B------:R-:W-:Y:S01]  /*84c0*/  F2FP.TF32.F32.PACK_B R51, R51 ;  /* 0x00000033ff33723e */ /* 0x000fe200024050ff */
        /* <DEDUP_REMOVED lines=10> */
[C---:B------:R-:W-:Y:S01]  /*8570*/  ISETP.GT.AND P3, PT, R0.reuse, RZ, P2 ;  /* 0x000000ff0000720c */ /* 0x040fe20001764270 */
[----:B------:R-:W-:Y:S01]  /*8580*/  FMUL R99, R99, R155 ;  /* 0x0000009b63637220 */ /* 0x000fe20000400000 */
[----:B------:R-:W-:Y:S01]  /*8590*/  F2FP.TF32.F32.PACK_B R53, R53 ;  /* 0x00000035ff35723e */ /* 0x000fe200024050ff */
[----:B------:R-:W-:Y:S01]  /*85a0*/  FMUL R101, R101, R155 ;  /* 0x0000009b65657220 */ /* 0x000fe20000400000 */
[----:B------:R-:W-:Y:S01]  /*85b0*/  F2FP.TF32.F32.PACK_B R9, R9 ;  /* 0x00000009ff09723e */ /* 0x000fe200024050ff */
[-C--:B------:R-:W-:Y:S01]  /*85c0*/  FMUL R103, R103, R155.reuse ;  /* 0x0000009b67677220 */ /* 0x080fe20000400000 */
[----:B------:R-:W-:Y:S01]  /*85d0*/  ISETP.GT.AND P0, PT, R0, 0x8, P0 ;  /* 0x000000080000780c */ /* 0x000fe20000704270 */
[----:B-1----:R-:W-:Y:S01]  /*85e0*/  FMUL R13, R56, R155 ;  /* 0x0000009b380d7220 */ /* 0x002fe20000400000 */
[----:B------:R-:W-:Y:S01]  /*85f0*/  F2FP.TF32.F32.PACK_B R55, R55 ;  /* 0x00000037ff37723e */ /* 0x000fe200024050ff */
        /* <DEDUP_REMOVED lines=15> */
[-C--:B------:R-:W-:Y:S01]  /*86f0*/  FMUL R111, R111, R155.reuse ;  /* 0x0000009b6f6f7220 */ /* 0x080fe20000400000 */
[----:B------:R-:W-:Y:S01]  /*8700*/  ISETP.GT.AND P1, PT, R0, 0x8, P1 ;  /* 0x000000080000780c */ /* 0x000fe20000f24270 */
[----:B------:R-:W-:Y:S01]  /*8710*/  FMUL R113, R113, R155 ;  /* 0x0000009b71717220 */ /* 0x000fe20000400000 */
[----:B------:R-:W-:Y:S01]  /*8720*/  F2FP.TF32.F32.PACK_B R9, R9 ;  /* 0x00000009ff09723e */ /* 0x000fe200024050ff */
[-C--:B------:R-:W-:Y:S01]  /*8730*/  FMUL R115, R115, R155.reuse ;  /* 0x0000009b73737220 */ /* 0x080fe20000400000 */
[----:B-1----:R-:W-:Y:S01]  /*8740*/  FMUL R11, R60, R155 ;  /* 0x0000009b3c0b7220 */ /* 0x002fe20000400000 */
[----:B------:R-:W-:Y:S01]  /*8750*/  F2FP.TF32.F32.PACK_B R59, R59 ;  /* 0x0000003bff3b723e */ /* 0x000fe200024050ff */
[-C--:B------:R-:W-:Y:S01]  /*8760*/  FMUL R117, R117, R155.reuse ;  /* 0x0000009b75757220 */ /* 0x080fe20000400000 */
        /* <DEDUP_REMOVED lines=58> */
[----:B0-----:R-:W-:Y:S01]  /*8b10*/  FMUL R9, R66, R155 ;  /* 0x0000009b42097220 */ /* 0x001fe20000400000 */
[----:B------:R-:W-:Y:S01]  /*8b20*/  @P3 STG.E desc[UR36][R4.64+0x144], R65 ;  /* 0x0001444104003986 */ /* 0x000fe2000c101924 */
[----:B------:R-:W-:-:S02]  /*8b30*/  ISETP.GT.AND P3, PT, R0, RZ, P2 ;  /* 0x000000ff0000720c */ /* 0x000fc40001764270 */
[----:B------:R-:W-:Y:S02]  /*8b40*/  ISETP.GT.AND P0, PT, R0, 0x8, P0 ;  /* 0x000000080000780c */ /* 0x000fe40000704270 */
[----:B------:R-:W-:Y:S01]  /*8b50*/  F2FP.TF32.F32.PACK_B R9, R9 ;  /* 0x00000009ff09723e */ /* 0x000fe200024050ff */
[----:B-1----:R-:W-:Y:S01]  /*8b60*/  FMUL R13, R72, R155 ;  /* 0x0000009b480d7220 */ /* 0x002fe20000400000 */
[----:B------:R-:W-:-:S03]  /*8b70*/  F2FP.TF32.F32.PACK_B R71, R71 ;  /* 0x00000047ff47723e */ /* 0x000fc600024050ff */
[----:B------:R0:W-:Y:S01]  /*8b80*/  @P1 STG.E desc[UR36][R6.64+0x140], R9 ;  /* 0x0001400906001986 */ /* 0x0001e2000c101924 */
[C---:B------:R-:W-:Y:S02]  /*8b90*/  ISETP.GT.AND P1, PT, R3.reuse, 0x60, PT ;  /* 0x000000600300780c */ /* 0x040fe40003f24270 */
[----:B------:R-:W-:Y:S01]  /*8ba0*/  F2FP.TF32.F32.PACK_B R13, R13 ;  /* 0x0000000dff0d723e */ /* 0x000fe200024050ff */
[----:B------:R-:W-:Y:S01]  /*8bb0*/  @P4 STG.E desc[UR36][R6.64+0x144], R67 ;  /* 0x0001444306004986 */ /* 0x000fe2000c101924 */
[C---:B------:R-:W-:Y:S02]  /*8bc0*/  ISETP.GT.AND P4, PT, R0.reuse, 0x8, P2 ;  /* 0x000000080000780c */ /* 0x040fe40001784270 */
[----:B------:R-:W-:Y:S01]  /*8bd0*/  ISETP.GT.AND P2, PT, R3, 0x61, PT ;  /* 0x000000610300780c */ /* 0x000fe20003f44270 */
[----:B------:R1:W-:Y:S01]  /*8be0*/  @P5 STG.E desc[UR36][R4.64+0x160], R11 ;  /* 0x0001600b04005986 */ /* 0x0003e2000c101924 */
[----:B------:R-:W-:Y:S02]  /*8bf0*/  ISETP.GT.AND P5, PT, R0, RZ, P1 ;  /* 0x000000ff0000720c */ /* 0x000fe40000fa4270 */
        /* <DEDUP_REMOVED lines=257> */
[----:B------:R-:W-:Y:S01]  /*9c10*/  @P3 STG.E desc[UR36][R4.64+0x364], R133 ;  /* 0x0003648504003986 */ /* 0x000fe2000c101924 */
[----:B0-----:R-:W-:Y:S01]  /*9c20*/  FMUL R9, R134, R155 ;  /* 0x0000009b86097220 */ /* 0x001fe20000400000 */
[----:B------:R-:W-:-:S02]  /*9c30*/  ISETP.GT.AND P3, PT, R0, RZ, P2 ;  /* 0x000000ff0000720c */ /* 0x000fc40001764270 */
[----:B------:R-:W-:Y:S02]  /*9c40*/  ISETP.GT.AND P1, PT, R0, 0x8, P1 ;  /* 0x000000080000780c */ /* 0x000fe40000f24270 */
[----:B------:R-:W-:Y:S01]  /*9c50*/  F2FP.TF32.F32.PACK_B R9, R9 ;  /* 0x00000009ff09723e */ /* 0x000fe200024050ff */
[----:B-1----:R-:W-:Y:S01]  /*9c60*/  FMUL R11, R140, R155 ;  /* 0x0000009b8c0b7220 */ /* 0x002fe20000400000 */
[----:B------:R-:W-:-:S03]  /*9c70*/  F2FP.TF32.F32.PACK_B R139, R139 ;  /* 0x0000008bff8b723e */ /* 0x000fc600024050ff */
[----:B------:R0:W-:Y:S01]  /*9c80*/  @P0 STG.E desc[UR36][R6.64+0x360], R9 ;  /* 0x0003600906000986 */ /* 0x0001e2000c101924 */
[----:B------:R-:W-:Y:S02]  /*9c90*/  F2FP.TF32.F32.PACK_B R141, R141 ;  /* 0x0000008dff8d723e */ /* 0x000fe400024050ff */
[----:B------:R-:W-:Y:S01]  /*9ca0*/  F2FP.TF32.F32.PACK_B R11, R11 ;  /* 0x0000000bff0b723e */ /* 0x000fe200024050ff */
[----:B------:R-:W-:Y:S01]  /*9cb0*/  @P4 STG.E desc[UR36][R6.64+0x364], R135 ;  /* 0x0003648706004986 */ /* 0x000fe2000c101924 */
[C---:B------:R-:W-:Y:S02]  /*9cc0*/  ISETP.GT.AND P4, PT, R3.reuse, 0xe8, PT ;  /* 0x000000e80300780c */ /* 0x040fe40003f84270 */
[----:B------:R-:W-:Y:S01]  /*9cd0*/  F2FP.TF32.F32.PACK_B R143, R143 ;  /* 0x0000008fff8f723e */ /* 0x000fe200024050ff */
[----:B------:R1:W-:Y:S01]  /*9ce0*/  @P5 STG.E desc[UR36][R4.64+0x380], R13 ;  /* 0x0003800d04005986 */ /* 0x0003e2000c101924 */
[----:B------:R-:W-:Y:S02]  /*9cf0*/  ISETP.GT.AND P5, PT, R3, 0xe9, PT ;  /* 0x000000e90300780c */ /* 0x000fe40003fa4270 */
[----:B------:R-:W-:Y:S01]  /*9d00*/  F2FP.TF32.F32.PACK_B R145, R145 ;  /* 0x00000091ff91723e */ /* 0x000fe200024050ff */
[----:B------:R-:W-:Y:S01]  /*9d10*/  @P3 STG.E desc[UR36][R4.64+0x384], R137 ;  /* 0x0003848904003986 */ /* 0x000fe2000c101924 */
[----:B------:R-:W-:Y:S01]  /*9d20*/  ISETP.GT.AND P3, PT, R0, 0x8, P2 ;  /* 0x000000080000780c */ /* 0x000fe20001764270 */
[----:B0-----:R-:W-:Y:S01]  /*9d30*/  FMUL R9, R138, R155 ;  /* 0x0000009b8a097220 */ /* 0x001fe20000400000 */
[----:B------:R-:W-:-:S02]  /*9d40*/  ISETP.GT.AND P2, PT, R0, RZ, P4 ;  /* 0x000000ff0000720c */ /* 0x000fc40002744270 */
[C---:B------:R-:W-:Y:S02]  /*9d50*/  ISETP.GT.AND P0, PT, R0.reuse, RZ, P5 ;  /* 0x000000ff0000720c */ /* 0x040fe40002f04270 */
[----:B------:R-:W-:Y:S01]  /*9d60*/  ISETP.GT.AND P4, PT, R0, 0x8, P4 ;  /* 0x000000080000780c */ /* 0x000fe20002784270 */
[----:B-1----:R-:W-:Y:S01]  /*9d70*/  FMUL R13, R142, R155 ;  /* 0x0000009b8e0d7220 */ /* 0x002fe20000400000 */
[----:B------:R-:W-:Y:S02]  /*9d80*/  ISETP.GT.AND P5, PT, R0, 0x8, P5 ;  /* 0x000000080000780c */ /* 0x000fe40002fa4270 */
[----:B------:R-:W-:Y:S02]  /*9d90*/  F2FP.TF32.F32.PACK_B R9, R9 ;  /* 0x00000009ff09723e */ /* 0x000fe400024050ff */
[----:B------:R-:W-:Y:S02]  /*9da0*/  F2FP.TF32.F32.PACK_B R13, R13 ;  /* 0x0000000dff0d723e */ /* 0x000fe400024050ff */
[----:B------:R-:W-:Y:S01]  /*9db0*/  F2FP.TF32.F32.PACK_B R147, R147 ;  /* 0x00000093ff93723e */ /* 0x000fe200024050ff */
[----:B------:R0:W-:Y:S01]  /*9dc0*/  @P1 STG.E desc[UR36][R6.64+0x380], R9 ;  /* 0x0003800906001986 */ /* 0x0001e2000c101924 */
[----:B------:R-:W-:-:S02]  /*9dd0*/  ISETP.GT.AND P1, PT, R3, 0xf8, PT ;  /* 0x000000f80300780c */ /* 0x000fc40003f24270 */
[----:B------:R-:W-:Y:S01]  /*9de0*/  F2FP.TF32.F32.PACK_B R149, R149 ;  /* 0x00000095ff95723e */ /* 0x000fe200024050ff */
[----:B------:R-:W-:Y:S01]  /*9df0*/  @P3 STG.E desc[UR36][R6.64+0x384], R139 ;  /* 0x0003848b06003986 */ /* 0x000fe2000c101924 */
[C---:B------:R-:W-:Y:S02]  /*9e00*/  ISETP.GT.AND P3, PT, R3.reuse, 0xf0, PT ;  /* 0x000000f00300780c */ /* 0x040fe40003f64270 */
[----:B------:R-:W-:Y:S01]  /*9e10*/  F2FP.TF32.F32.PACK_B R151, R151 ;  /* 0x00000097ff97723e */ /* 0x000fe200024050ff */
[----:B------:R1:W-:Y:S01]  /*9e20*/  @P2 STG.E desc[UR36][R4.64+0x3a0], R11 ;  /* 0x0003a00b04002986 */ /* 0x0003e2000c101924 */
[----:B------:R-:W-:-:S03]  /*9e30*/  ISETP.GT.AND P2, PT, R3, 0xf1, PT ;  /* 0x000000f10300780c */ /* 0x000fc60003f44270 */
[----:B------:R-:W-:Y:S01]  /*9e40*/  @P0 STG.E desc[UR36][R4.64+0x3a4], R141 ;  /* 0x0003a48d04000986 */ /* 0x000fe2000c101924 */
[----:B------:R-:W-:Y:S01]  /*9e50*/  ISETP.GT.AND P0, PT, R3, 0xf9, PT ;  /* 0x000000f90300780c */ /* 0x000fe20003f04270 */
[-C--:B------:R-:W-:Y:S01]  /*9e60*/  FMUL R3, R144, R155.reuse ;  /* 0x0000009b90037220 */ /* 0x080fe20000400000 */
[----:B0-----:R-:W-:Y:S01]  /*9e70*/  FMUL R9, R146, R155 ;  /* 0x0000009b92097220 */ /* 0x001fe20000400000 */
[----:B------:R0:W-:Y:S01]  /*9e80*/  @P4 STG.E desc[UR36][R6.64+0x3a0], R13 ;  /* 0x0003a00d06004986 */ /* 0x0001e2000c101924 */
[C---:B------:R-:W-:Y:S02]  /*9e90*/  ISETP.GT.AND P4, PT, R0.reuse, RZ, P2 ;  /* 0x000000ff0000720c */ /* 0x040fe40001784270 */
[----:B------:R-:W-:Y:S01]  /*9ea0*/  F2FP.TF32.F32.PACK_B R3, R3 ;  /* 0x00000003ff03723e */ /* 0x000fe200024050ff */
[----:B------:R-:W-:Y:S01]  /*9eb0*/  @P5 STG.E desc[UR36][R6.64+0x3a4], R143 ;  /* 0x0003a48f06005986 */ /* 0x000fe2000c101924 */
[----:B------:R-:W-:Y:S01]  /*9ec0*/  ISETP.GT.AND P5, PT, R0, RZ, P3 ;  /* 0x000000ff0000720c */ /* 0x000fe20001fa4270 */
[----:B-1----:R-:W-:Y:S01]  /*9ed0*/  FMUL R11, R148, R155 ;  /* 0x0000009b940b7220 */ /* 0x002fe20000400000 */
[----:B------:R-:W-:-:S02]  /*9ee0*/  ISETP.GT.AND P3, PT, R0, 0x8, P3 ;  /* 0x000000080000780c */ /* 0x000fc40001f64270 */
[----:B------:R-:W-:Y:S02]  /*9ef0*/  ISETP.GT.AND P2, PT, R0, 0x8, P2 ;  /* 0x000000080000780c */ /* 0x000fe40001744270 */
[----:B------:R-:W-:Y:S01]  /*9f00*/  F2FP.TF32.F32.PACK_B R9, R9 ;  /* 0x00000009ff09723e */ /* 0x000fe200024050ff */
[----:B0-----:R-:W-:Y:S01]  /*9f10*/  FMUL R13, R150, R155 ;  /* 0x0000009b960d7220 */ /* 0x001fe20000400000 */
[----:B------:R-:W-:-:S04]  /*9f20*/  F2FP.TF32.F32.PACK_B R11, R11 ;  /* 0x0000000bff0b723e */ /* 0x000fc800024050ff */
[----:B------:R-:W-:Y:S01]  /*9f30*/  F2FP.TF32.F32.PACK_B R13, R13 ;  /* 0x0000000dff0d723e */ /* 0x000fe200024050ff */
[----:B------:R-:W-:Y:S01]  /*9f40*/  @P5 STG.E desc[UR36][R4.64+0x3c0], R3 ;  /* 0x0003c00304005986 */ /* 0x000fe2000c101924 */
[C---:B------:R-:W-:Y:S02]  /*9f50*/  ISETP.GT.AND P5, PT, R0.reuse, RZ, P1 ;  /* 0x000000ff0000720c */ /* 0x040fe40000fa4270 */
[C---:B------:R-:W-:Y:S01]  /*9f60*/  ISETP.GT.AND P1, PT, R0.reuse, 0x8, P1 ;  /* 0x000000080000780c */ /* 0x040fe20000f24270 */
[----:B------:R-:W-:Y:S01]  /*9f70*/  @P4 STG.E desc[UR36][R4.64+0x3c4], R145 ;  /* 0x0003c49104004986 */ /* 0x000fe2000c101924 */
[C---:B------:R-:W-:Y:S02]  /*9f80*/  ISETP.GT.AND P4, PT, R0.reuse, RZ, P0 ;  /* 0x000000ff0000720c */ /* 0x040fe40000784270 */
[----:B------:R-:W-:Y:S01]  /*9f90*/  ISETP.GT.AND P0, PT, R0, 0x8, P0 ;  /* 0x000000080000780c */ /* 0x000fe20000704270 */
[----:B------:R-:W-:Y:S04]  /*9fa0*/  @P3 STG.E desc[UR36][R6.64+0x3c0], R9 ;  /* 0x0003c00906003986 */ /* 0x000fe8000c101924 */
[----:B------:R-:W-:Y:S04]  /*9fb0*/  @P2 STG.E desc[UR36][R6.64+0x3c4], R147 ;  /* 0x0003c49306002986 */ /* 0x000fe8000c101924 */
[----:B------:R-:W-:Y:S04]  /*9fc0*/  @P5 STG.E desc[UR36][R4.64+0x3e0], R11 ;  /* 0x0003e00b04005986 */ /* 0x000fe8000c101924 */
[----:B------:R0:W-:Y:S02]  /*9fd0*/  @P4 STG.E desc[UR36][R4.64+0x3e4], R149 ;  /* 0x0003e49504004986 */ /* 0x0001e4000c101924 */
[----:B0-----:R-:W-:-:S02]  /*9fe0*/  @P1 IMAD.MOV.U32 R4, RZ, RZ, R6 ;  /* 0x000000ffff041224 */ /* 0x001fc400078e0006 */
[----:B------:R-:W-:-:S05]  /*9ff0*/  @P1 IMAD.MOV.U32 R5, RZ, RZ, R7 ;  /* 0x000000ffff051224 */ /* 0x000fca00078e0007 */
[----:B------:R0:W-:Y:S04]  /*a000*/  @P1 STG.E desc[UR36][R4.64+0x3e0], R13 ;  /* 0x0003e00d04001986 */ /* 0x0001e8000c101924 */
[----:B------:R0:W-:Y:S02]  /*a010*/  @P0 STG.E desc[UR36][R6.64+0x3e4], R151 ;  /* 0x0003e49706000986 */ /* 0x0001e4000c101924 */
.L_x_288:
[----:B------:R-:W-:Y:S05]  /*a020*/  BSYNC B0 ;  /* 0x0000000000007941 */ /* 0x000fea0003800000 */
.L_x_34:
[----:B------:R-:W-:Y:S01]  /*a030*/  ULDC UR4, c[0x0][0xc] ;  /* 0x0000030000047ab9 */ /* 0x000fe20000000800 */
[----:B------:R-:W-:Y:S01]  /*a040*/  ULDC UR5, c[0x0][0x10] ;  /* 0x0000040000057ab9 */ /* 0x000fe20000000800 */
[----:B0-----:R-:W0:Y:S01]  /*a050*/  LDC R3, c[0x0][0x14] ;  /* 0x00000500ff037b82 */ /* 0x001e220000000800 */
[----:B------:R-:W-:Y:S01]  /*a060*/  UIMAD.WIDE.U32 UR4, UR4, UR5, URZ ;  /* 0x00000005040472a5 */ /* 0x000fe2000f8e003f */
[----:B------:R-:W-:Y:S01]  /*a070*/  PRMT R0, RZ, 0x7610, R0 ;  /* 0x00007610ff007816 */ /* 0x000fe20000000000 */
[----:B------:R-:W-:Y:S02]  /*a080*/  IMAD.MOV.U32 R153, RZ, RZ, -0x1 ;  /* 0xffffffffff997424 */ /* 0x000fe400078e00ff */
[----:B------:R-:W-:Y:S02]  /*a090*/  IMAD.MOV.U32 R23, RZ, RZ, -0x1 ;  /* 0xffffffffff177424 */ /* 0x000fe400078e00ff */
[----:B0-----:R-:W-:-:S04]  /*a0a0*/  IMAD.WIDE.U32 R16, R3, UR4, R16 ;  /* 0x0000000403107c25 */ /* 0x001fc8000f8e0010 */
[----:B------:R-:W-:Y:S01]  /*a0b0*/  IMAD R3, R3, UR5, RZ ;  /* 0x0000000503037c24 */ /* 0x000fe2000f8e02ff */
[----:B------:R-:W-:Y:S02]  /*a0c0*/  ULDC.64 UR4, c[0x0][0x650] ;  /* 0x0001940000047ab9 */ /* 0x000fe40000000a00 */
[----:B------:R-:W-:Y:S01]  /*a0d0*/  ISETP.GE.U32.AND P0, PT, R16, UR4, PT ;  /* 0x0000000410007c0c */ /* 0x000fe2000bf06070 */
[----:B------:R-:W-:-:S05]  /*a0e0*/  IMAD.IADD R17, R17, 0x1, R3 ;  /* 0x0000000111117824 */ /* 0x000fca00078e0203 */
[----:B------:R-:W-:-:S13]  /*a0f0*/  ISETP.GE.U32.AND.EX P0, PT, R17, UR5, PT, P0 ;  /* 0x0000000511007c0c */ /* 0x000fda000bf06100 */
[----:B------:R-:W-:Y:S05]  /*a100*/  @P0 BRA `(.L_x_289) ;  /* 0x0000000400640947 */ /* 0x000fea0003800000 */
[----:B------:R-:W0:Y:S01]  /*a110*/  S2R R12, SR_CTAID.X ;  /* 0x00000000000c7919 */ /* 0x000e220000002500 */
[----:B---3--:R-:W3:Y:S01]  /*a120*/  LDC.64 R10, c[0x0][0x628] ;  /* 0x00018a00ff0a7b82 */ /* 0x008ee20000000a00 */
[----:B------:R-:W-:Y:S01]  /*a130*/  ULDC UR4, c[0x0][0x150] ;  /* 0x0000540000047ab9 */ /* 0x000fe20000000800 */
[----:B-12-4-:R-:W-:Y:S01]  /*a140*/  IMAD.MOV.U32 R8, RZ, RZ, R16 ;  /* 0x000000ffff087224 */ /* 0x016fe200078e0010 */
[----:B-----5:R-:W1:Y:S01]  /*a150*/  S2R R24, SR_CTAID.Y ;  /* 0x0000000000187919 */ /* 0x020e620000002600 */
[----:B------:R-:W-:-:S04]  /*a160*/  IMAD.MOV.U32 R9, RZ, RZ, R17 ;  /* 0x000000ffff097224 */ /* 0x000fc800078e0011 */
[----:B------:R-:W2:Y:S08]  /*a170*/  LDC R21, c[0x0][0x144] ;  /* 0x00005100ff157b82 */ /* 0x000eb00000000800 */
[----:B------:R-:W4:Y:S08]  /*a180*/  LDC R0, c[0x0][0x630] ;  /* 0x00018c00ff007b82 */ /* 0x000f300000000800 */
[----:B------:R-:W1:Y:S01]  /*a190*/  LDC.64 R14, c[0x0][0x620] ;  /* 0x00018800ff0e7b82 */ /* 0x000e620000000a00 */
[----:B---3--:R-:W-:-:S04]  /*a1a0*/  ISETP.NE.U32.AND P0, PT, R10, RZ, PT ;  /* 0x000000ff0a00720c */ /* 0x008fc80003f05070 */
[----:B------:R-:W-:Y:S02]  /*a1b0*/  ISETP.NE.AND.EX P0, PT, R11, RZ, PT, P0 ;  /* 0x000000ff0b00720c */ /* 0x000fe40003f05300 */
[----:B0-----:R-:W-:-:S05]  /*a1c0*/  I2FP.F32.U32 R3, R12 ;  /* 0x0000000c00037245 */ /* 0x001fca0000201000 */
[----:B------:R-:W-:-:S04]  /*a1d0*/  FMUL R3, R3, UR4 ;  /* 0x0000000403037c20 */ /* 0x000fc80008400000 */
[----:B------:R0:W3:Y:S02]  /*a1e0*/  F2I.U32.TRUNC.NTZ R20, R3 ;  /* 0x0000000300147305 */ /* 0x0000e4000020f000 */
[----:B--2-4-:R-:W-:Y:S05]  /*a1f0*/  @!P0 BRA `(.L_x_290) ;  /* 0x0000000000288947 */ /* 0x014fea0003800000 */
[----:B0-----:R-:W0:Y:S02]  /*a200*/  LDC R3, c[0x0][0x634] ;  /* 0x00018d00ff037b82 */ /* 0x001e240000000800 */
        /* <DEDUP_REMOVED lines=9> */
.L_x_290:
[----:B------:R-:W2:Y:S01]  /*a2a0*/  LDC.64 R28, c[0x0][0x640] ;  /* 0x00019000ff1c7b82 */ /* 0x000ea20000000a00 */
[-CC-:B------:R-:W-:Y:S01]  /*a2b0*/  SHF.R.U64 R23, R8, R0.reuse, R9.reuse ;  /* 0x0000000008177219 */ /* 0x180fe20000001209 */
[----:B---3--:R-:W-:Y:S01]  /*a2c0*/  IMAD.MOV R20, RZ, RZ, -R20 ;  /* 0x000000ffff147224 */ /* 0x008fe200078e0a14 */
[----:B------:R-:W-:Y:S01]  /*a2d0*/  SHF.R.U32.HI R0, RZ, R0, R9 ;  /* 0x00000000ff007219 */ /* 0x000fe20000011609 */
[----:B------:R-:W-:Y:S01]  /*a2e0*/  ULDC UR4, c[0x0][0x154] ;  /* 0x0000550000047ab9 */ /* 0x000fe20000000800 */
[----:B0-----:R-:W-:Y:S01]  /*a2f0*/  IADD3 R3, P0, RZ, -R23, RZ ;  /* 0x80000017ff037210 */ /* 0x001fe20007f1e0ff */
[----:B------:R-:W-:Y:S02]  /*a300*/  IMAD R21, R21, R20, R12 ;  /* 0x0000001415157224 */ /* 0x000fe400078e020c */
[----:B------:R-:W0:Y:S01]  /*a310*/  LDC R6, c[0x0][0x618] ;  /* 0x00018600ff067b82 */ /* 0x000e220000000800 */
[----:B------:R-:W-:Y:S02]  /*a320*/  IMAD.MOV.U32 R7, RZ, RZ, 0x1 ;  /* 0x00000001ff077424 */ /* 0x000fe400078e00ff */
[----:B------:R-:W-:-:S04]  /*a330*/  IMAD.X R5, RZ, RZ, ~R0, P0 ;  /* 0x000000ffff057224 */ /* 0x000fc800000e0e00 */
[-C--:B-1----:R-:W-:Y:S01]  /*a340*/  IMAD R0, R5, R14.reuse, RZ ;  /* 0x0000000e05007224 */ /* 0x082fe200078e02ff */
[----:B------:R-:W1:Y:S01]  /*a350*/  LDC R8, c[0x0][0x608] ;  /* 0x00018200ff087b82 */ /* 0x000e620000000800 */
[----:B------:R-:W-:-:S04]  /*a360*/  IMAD.WIDE.U32 R4, R3, R14, R16 ;  /* 0x0000000e03047225 */ /* 0x000fc800078e0010 */
[----:B------:R-:W-:Y:S01]  /*a370*/  IMAD R3, R3, R15, R0 ;  /* 0x0000000f03037224 */ /* 0x000fe200078e0200 */
[----:B------:R-:W-:Y:S02]  /*a380*/  I2FP.F32.U32 R0, R24 ;  /* 0x0000001800007245 */ /* 0x000fe40000201000 */
[----:B------:R-:W3:Y:S01]  /*a390*/  LDC R26, c[0x0][0x658] ;  /* 0x00019600ff1a7b82 */ /* 0x000ee20000000800 */
[----:B------:R-:W-:Y:S01]  /*a3a0*/  IMAD.IADD R3, R5, 0x1, R3 ;  /* 0x0000000105037824 */ /* 0x000fe200078e0203 */
[----:B--2---:R-:W-:Y:S01]  /*a3b0*/  ISETP.NE.U32.AND P0, PT, R28, RZ, PT ;  /* 0x000000ff1c00720c */ /* 0x004fe20003f05070 */
[----:B------:R-:W-:Y:S01]  /*a3c0*/  FMUL R0, R0, UR4 ;  /* 0x0000000400007c20 */ /* 0x000fe20008400000 */
[----:B------:R-:W-:Y:S02]  /*a3d0*/  IMAD.MOV.U32 R5, RZ, RZ, -0x1 ;  /* 0xffffffffff057424 */ /* 0x000fe400078e00ff */
[----:B------:R-:W-:Y:S01]  /*a3e0*/  ISETP.NE.AND.EX P0, PT, R29, RZ, PT, P0 ;  /* 0x000000ff1d00720c */ /* 0x000fe20003f05300 */
[----:B------:R2:W4:Y:S01]  /*a3f0*/  F2I.U32.TRUNC.NTZ R13, R0 ;  /* 0x00000000000d7305 */ /* 0x000522000020f000 */
[----:B------:R-:W2:Y:S01]  /*a400*/  LDC R15, c[0x0][0x148] ;  /* 0x00005200ff0f7b82 */ /* 0x000ea20000000800 */
[----:B0-----:R-:W-:-:S02]  /*a410*/  SHF.R.U64 R12, R4, R6, R3 ;  /* 0x00000006040c7219 */ /* 0x001fc40000001203 */
[----:B------:R-:W-:-:S05]  /*a420*/  SHF.R.U32.HI R3, RZ, R6, R3 ;  /* 0x00000006ff037219 */ /* 0x000fca0000011603 */
[----:B------:R-:W0:Y:S01]  /*a430*/  LDC R20, c[0x0][0x600] ;  /* 0x00018000ff147b82 */ /* 0x000e220000000800 */
[-CC-:B-1----:R-:W-:Y:S02]  /*a440*/  SHF.R.U64 R10, R12, R8.reuse, R3.reuse ;  /* 0x000000080c0a7219 */ /* 0x182fe40000001203 */
[----:B------:R-:W-:-:S05]  /*a450*/  SHF.R.U32.HI R3, RZ, R8, R3 ;  /* 0x00000008ff037219 */ /* 0x000fca0000011603 */
[----:B------:R-:W1:Y:S01]  /*a460*/  LDC R27, c[0x0][0x648] ;  /* 0x00019200ff1b7b82 */ /* 0x000e620000000800 */
[-C--:B---3--:R-:W-:Y:S02]  /*a470*/  SHF.L.U32 R4, R5, R26.reuse, RZ ;  /* 0x0000001a05047219 */ /* 0x088fe400000006ff */
[--C-:B------:R-:W-:Y:S02]  /*a480*/  SHF.R.U64 R14, R10, R26, R3.reuse ;  /* 0x0000001a0a0e7219 */ /* 0x100fe40000001203 */
[----:B------:R-:W-:Y:S02]  /*a490*/  LOP3.LUT R25, RZ, R4, RZ, 0x33, !PT ;  /* 0x00000004ff197212 */ /* 0x000fe400078e33ff */
[-C--:B------:R-:W-:Y:S01]  /*a4a0*/  SHF.R.U32.HI R5, RZ, R26.reuse, R3 ;  /* 0x0000001aff057219 */ /* 0x080fe20000011603 */
[----:B------:R-:W3:Y:S01]  /*a4b0*/  LDC R30, c[0x0][0x638] ;  /* 0x00018e00ff1e7b82 */ /* 0x000ee20000000800 */
[----:B------:R-:W-:Y:S01]  /*a4c0*/  SHF.L.U32 R154, R7, R26, RZ ;  /* 0x0000001a079a7219 */ /* 0x000fe200000006ff */
[----:B------:R-:W-:-:S06]  /*a4d0*/  IMAD.MOV.U32 R4, RZ, RZ, R14 ;  /* 0x000000ffff047224 */ /* 0x000fcc00078e000e */
[----:B------:R-:W0:Y:S01]  /*a4e0*/  LDC R31, c[0x0][0x610] ;  /* 0x00018400ff1f7b82 */ /* 0x000e220000000800 */
[----:B----4-:R-:W-:Y:S05]  /*a4f0*/  @!P0 BRA `(.L_x_291) ;  /* 0x0000000000288947 */ /* 0x010fea0003800000 */
        /* <DEDUP_REMOVED lines=10> */
.L_x_291:
[----:B------:R-:W-:Y:S01]  /*a5a0*/  ISETP.NE.AND P0, PT, R2, 0x1, PT ;  /* 0x000000010200780c */ /* 0x000fe20003f05270 */
[----:B0-----:R-:W-:Y:S01]  /*a5b0*/  VIADD R7, R20, 0xffffffff ;  /* 0xffffffff14077836 */ /* 0x001fe20000000000 */
[----:B-12---:R-:W-:Y:S01]  /*a5c0*/  SHF.R.U64 R0, R4, R27, R5 ;  /* 0x0000001b04007219 */ /* 0x006fe20000001205 */
[----:B------:R-:W-:Y:S01]  /*a5d0*/  IMAD.MOV R13, RZ, RZ, -R13 ;  /* 0x000000ffff0d7224 */ /* 0x000fe200078e0a0d */
[----:B------:R-:W-:Y:S01]  /*a5e0*/  LOP3.LUT R5, R10, R25, RZ, 0xc0, !PT ;  /* 0x000000190a057212 */ /* 0x000fe200078ec0ff */
[----:B------:R-:W-:Y:S02]  /*a5f0*/  IMAD.MOV.U32 R4, RZ, RZ, 0x1 ;  /* 0x00000001ff047424 */ /* 0x000fe400078e00ff */
[----:B------:R-:W-:Y:S02]  /*a600*/  IMAD.MOV R3, RZ, RZ, -R0 ;  /* 0x000000ffff037224 */ /* 0x000fe400078e0a00 */
[----:B------:R-:W-:Y:S01]  /*a610*/  IMAD R154, R154, R0, R5 ;  /* 0x000000009a9a7224 */ /* 0x000fe200078e0205 */
[----:B------:R-:W-:Y:S01]  /*a620*/  LOP3.LUT R5, R12, R7, RZ, 0xc0, !PT ;  /* 0x000000070c057212 */ /* 0x000fe200078ec0ff */
[----:B---3--:R-:W-:-:S02]  /*a630*/  IMAD R0, R3, R30, R14 ;  /* 0x0000001e03007224 */ /* 0x008fc400078e020e */
[----:B------:R-:W-:Y:S02]  /*a640*/  @P0 IMAD R21, R15, R13, R24 ;  /* 0x0000000d0f150224 */ /* 0x000fe400078e0218 */
[----:B------:R-:W-:Y:S01]  /*a650*/  IMAD R3, R0, R20, R5 ;  /* 0x0000001400037224 */ /* 0x000fe200078e0205 */
[----:B------:R-:W-:Y:S01]  /*a660*/  PRMT R0, R4, 0x7610, R0 ;  /* 0x0000761004007816 */ /* 0x000fe20000000000 */
[----:B------:R-:W-:-:S05]  /*a670*/  IMAD R154, R154, R31, R21 ;  /* 0x0000001f9a9a7224 */ /* 0x000fca00078e0215 */
[----:B------:R-:W-:Y:S02]  /*a680*/  SEL R153, R3, R154, !P0 ;  /* 0x0000009a03997207 */ /* 0x000fe40004000000 */
[----:B------:R-:W-:-:S07]  /*a690*/  SEL R154, R154, R3, !P0 ;  /* 0x000000039a9a7207 */ /* 0x000fce0004000000 */
.L_x_289:
[----:B------:R-:W-:-:S13]  /*a6a0*/  LOP3.LUT P0, RZ, R0, 0xff, RZ, 0xc0, !PT ;  /* 0x000000ff00ff7812 */ /* 0x000fda000780c0ff */
[----:B------:R-:W-:Y:S05]  /*a6b0*/  @P0 BRA `(.L_x_292) ;  /* 0xffffff6800c80947 */ /* 0x000fea000383ffff */
[----:B------:R-:W-:Y:S05]  /*a6c0*/  EXIT ;  /* 0x000000000000794d */ /* 0x000fea0003800000 */
.L_x_7:
[----:B0-----:R-:W-:Y:S01]  /*a6d0*/  ULDC.64 UR4, c[0x0][0x650] ;  /* 0x0001940000047ab9 */ /* 0x001fe20000000a00 */
        /* <DEDUP_REMOVED lines=25> */
.L_x_294:
[----:B------:R-:W0:Y:S01]  /*a870*/  LDC.64 R28, c[0x0][0x640] ;  /* 0x00019000ff1c7b82 */ /* 0x000e220000000a00 */
[-CC-:B------:R-:W-:Y:S01]  /*a880*/  SHF.R.U64 R22, R12, R6.reuse, R13.reuse ;  /* 0x000000060c167219 */ /* 0x180fe2000000120d */
[----:B------:R-:W-:Y:S01]  /*a890*/  IMAD.MOV.U32 R30, RZ, RZ, 0x1 ;  /* 0x00000001ff1e7424 */ /* 0x000fe200078e00ff */
[----:B------:R-:W-:Y:S02]  /*a8a0*/  SHF.R.U32.HI R6, RZ, R6, R13 ;  /* 0x00000006ff067219 */ /* 0x000fe4000001160d */
        /* <DEDUP_REMOVED lines=8> */
[----:B------:R-:W-:Y:S01]  /*a930*/  IMAD.IADD R9, R9, 0x1, R11 ;  /* 0x0000000109097824 */ /* 0x000fe200078e020b */
[----:B0-----:R-:W-:-:S04]  /*a940*/  ISETP.NE.U32.AND P0, PT, R28, RZ, PT ;  /* 0x000000ff1c00720c */ /* 0x001fc80003f05070 */
[----:B------:R-:W-:Y:S02]  /*a950*/  ISETP.NE.AND.EX P0, PT, R29, RZ, PT, P0 ;  /* 0x000000ff1d00720c */ /* 0x000fe40003f05300 */
[----:B------:R-:W0:Y:S01]  /*a960*/  LDC R20, c[0x0][0x600] ;  /* 0x00018000ff147b82 */ /* 0x000e220000000800 */
[-CC-:B-1----:R-:W-:Y:S01]  /*a970*/  SHF.R.U64 R14, R8, R10.reuse, R9.reuse ;  /* 0x0000000a080e7219 */ /* 0x182fe20000001209 */
[----:B------:R-:W-:Y:S01]  /*a980*/  IMAD.MOV.U32 R8, RZ, RZ, -0x1 ;  /* 0xffffffffff087424 */ /* 0x000fe200078e00ff */
[----:B------:R-:W-:-:S05]  /*a990*/  SHF.R.U32.HI R9, RZ, R10, R9 ;  /* 0x0000000aff097219 */ /* 0x000fca0000011609 */
[----:B------:R-:W1:Y:S01]  /*a9a0*/  LDC R26, c[0x0][0x648] ;  /* 0x00019200ff1a7b82 */ /* 0x000e620000000800 */
[-CC-:B--2---:R-:W-:Y:S02]  /*a9b0*/  SHF.R.U64 R21, R14, R12.reuse, R9.reuse ;  /* 0x0000000c0e157219 */ /* 0x184fe40000001209 */
[----:B------:R-:W-:-:S05]  /*a9c0*/  SHF.R.U32.HI R6, RZ, R12, R9 ;  /* 0x0000000cff067219 */ /* 0x000fca0000011609 */
[----:B------:R-:W2:Y:S01]  /*a9d0*/  LDC R27, c[0x0][0x638] ;  /* 0x00018e00ff1b7b82 */ /* 0x000ea20000000800 */
[-C--:B---3--:R-:W-:Y:S02]  /*a9e0*/  SHF.L.U32 R8, R8, R25.reuse, RZ ;  /* 0x0000001908087219 */ /* 0x088fe400000006ff */
[-CC-:B------:R-:W-:Y:S02]  /*a9f0*/  SHF.R.U64 R23, R21, R25.reuse, R6.reuse ;  /* 0x0000001915177219 */ /* 0x180fe40000001206 */
[----:B------:R-:W-:Y:S02]  /*aa00*/  LOP3.LUT R32, RZ, R8, RZ, 0x33, !PT ;  /* 0x00000008ff207212 */ /* 0x000fe400078e33ff */
[----:B------:R-:W-:Y:S01]  /*aa10*/  SHF.R.U32.HI R9, RZ, R25, R6 ;  /* 0x00000019ff097219 */ /* 0x000fe20000011606 */
[----:B------:R-:W3:Y:S01]  /*aa20*/  LDC R31, c[0x0][0x610] ;  /* 0x00018400ff1f7b82 */ /* 0x000ee20000000800 */
[----:B------:R-:W-:Y:S01]  /*aa30*/  IMAD.MOV.U32 R8, RZ, RZ, R23 ;  /* 0x000000ffff087224 */ /* 0x000fe200078e0017 */
[----:B------:R-:W-:Y:S06]  /*aa40*/  @!P0 BRA `(.L_x_295) ;  /* 0x0000000000288947 */ /* 0x000fec0003800000 */
        /* <DEDUP_REMOVED lines=10> */
.L_x_295:
[----:B------:R-:W-:Y:S02]  /*aaf0*/  ISETP.NE.AND P0, PT, R2, 0x1, PT ;  /* 0x000000010200780c */ /* 0x000fe40003f05270 */
[----:B-1----:R-:W-:Y:S01]  /*ab00*/  SHF.R.U64 R6, R8, R26, R9 ;  /* 0x0000001a08067219 */ /* 0x002fe20000001209 */
[----:B0-----:R-:W-:Y:S01]  /*ab10*/  VIADD R9, R20, 0xffffffff ;  /* 0xffffffff14097836 */ /* 0x001fe20000000000 */
[----:B------:R-:W-:Y:S02]  /*ab20*/  SHF.L.U32 R30, R30, R25, RZ ;  /* 0x000000191e1e7219 */ /* 0x000fe400000006ff */
[----:B------:R-:W-:Y:S01]  /*ab30*/  LOP3.LUT R5, R21, R32, RZ, 0xc0, !PT ;  /* 0x0000002015057212 */ /* 0x000fe200078ec0ff */
[----:B------:R-:W-:-:S04]  /*ab40*/  IMAD.MOV R8, RZ, RZ, -R6 ;  /* 0x000000ffff087224 */ /* 0x000fc800078e0a06 */
[----:B------:R-:W-:Y:S01]  /*ab50*/  IMAD R6, R30, R6, R5 ;  /* 0x000000061e067224 */ /* 0x000fe200078e0205 */
[----:B------:R-:W-:Y:S01]  /*ab60*/  LOP3.LUT R5, R14, R9, RZ, 0xc0, !PT ;  /* 0x000000090e057212 */ /* 0x000fe200078ec0ff */
[----:B------:R-:W-:Y:S02]  /*ab70*/  @P0 IMAD R3, R7, R24, R4 ;  /* 0x0000001807030224 */ /* 0x000fe400078e0204 */
[----:B--2---:R-:W-:Y:S02]  /*ab80*/  IMAD R4, R8, R27, R23 ;  /* 0x0000001b08047224 */ /* 0x004fe400078e0217 */
[----:B---3--:R-:W-:Y:S02]  /*ab90*/  IMAD R3, R6, R31, R3 ;  /* 0x0000001f06037224 */ /* 0x008fe400078e0203 */
[----:B------:R-:W-:Y:S02]  /*aba0*/  IMAD R4, R4, R20, R5 ;  /* 0x0000001404047224 */ /* 0x000fe400078e0205 */
[----:B------:R-:W-:-:S02]  /*abb0*/  IMAD.MOV.U32 R8, RZ, RZ, 0x1 ;  /* 0x00000001ff087424 */ /* 0x000fc400078e00ff */
[----:B------:R-:W-:Y:S01]  /*abc0*/  IMAD.MOV.U32 R6, RZ, RZ, R22 ;  /* 0x000000ffff067224 */ /* 0x000fe200078e0016 */
[----:B------:R-:W-:Y:S02]  /*abd0*/  SEL R20, R4, R3, !P0 ;  /* 0x0000000304147207 */ /* 0x000fe40004000000 */
[----:B------:R-:W-:-:S07]  /*abe0*/  SEL R21, R3, R4, !P0 ;  /* 0x0000000403157207 */ /* 0x000fce0004000000 */
.L_x_293:
[----:B------:R-:W-:-:S08]  /*abf0*/  NOP ;  /* 0x0000000000007918 */ /* 0x000fd00000000000 */
[----:B------:R-:W0:-:S00]  /*ac00*/  USETMAXREG.DEALLOC.CTAPOOL 0x28 ;  /* 0x00000028000079c8 */ /* 0x000e0000080e0500 */
[----:B0-----:R-:W-:-:S13]  /*ac10*/  ISETP.NE.AND P0, PT, R0, RZ, PT ;  /* 0x000000ff0000720c */ /* 0x001fda0003f05270 */
[----:B------:R-:W-:Y:S05]  /*ac20*/  @P0 EXIT ;  /* 0x000000000000094d */ /* 0x000fea0003800000 */
[----:B------:R-:W-:Y:S01]  /*ac30*/  LOP3.LUT P0, RZ, R8, 0xff, RZ, 0xc0, !PT ;  /* 0x000000ff08ff7812 */ /* 0x000fe2000780c0ff */
[----:B------:R-:W-:Y:S02]  /*ac40*/  IMAD.MOV.U32 R0, RZ, RZ, 0x1 ;  /* 0x00000001ff007424 */ /* 0x000fe400078e00ff */
[----:B------:R-:W-:-:S10]  /*ac50*/  IMAD.MOV.U32 R3, RZ, RZ, RZ ;  /* 0x000000ffff037224 */ /* 0x000fd400078e00ff */
[----:B------:R-:W-:Y:S05]  /*ac60*/  @!P0 BRA `(.L_x_296) ;  /* 0x0000000c00748947 */ /* 0x000fea0003800000 */
[----:B------:R-:W0:Y:S01]  /*ac70*/  LDC R0, c[0x0][0x28c] ;  /* 0x0000a300ff007b82 */ /* 0x000e220000000800 */
[----:B------:R-:W1:Y:S01]  /*ac80*/  S2R R12, SR_CgaCtaId ;  /* 0x00000000000c7919 */ /* 0x000e620000008800 */
[----:B------:R-:W-:Y:S01]  /*ac90*/  ULDC UR5, c[0x0][0x658] ;  /* 0x0001960000057ab9 */ /* 0x000fe20000000800 */
[----:B------:R-:W-:Y:S01]  /*aca0*/  UMOV UR7, 0xffffffff ;  /* 0xffffffff00077882 */ /* 0x000fe20000000000 */
[----:B------:R-:W-:Y:S01]  /*acb0*/  ULDC UR6, c[0x0][0xc] ;  /* 0x0000030000067ab9 */ /* 0x000fe20000000800 */
[----:B------:R-:W-:Y:S01]  /*acc0*/  USHF.L.U32 UR9, UR7, UR5, URZ ;  /* 0x0000000507097299 */ /* 0x000fe2000800063f */
[----:B------:R-:W-:Y:S01]  /*acd0*/  BSSY B0, `(.L_x_296) ;  /* 0x00000d6000007945 */ /* 0x000fe20003800000 */
[----:B------:R-:W-:Y:S01]  /*ace0*/  UMOV UR8, 0x1 ;  /* 0x0000000100087882 */ /* 0x000fe20000000000 */
[----:B------:R-:W-:Y:S01]  /*acf0*/  ULDC UR7, c[0x0][0x10] ;  /* 0x0000040000077ab9 */ /* 0x000fe20000000800 */
[----:B------:R-:W-:Y:S01]  /*ad00*/  USHF.L.U32 UR5, UR8, UR5, URZ ;  /* 0x0000000508057299 */ /* 0x000fe2000800063f */
[----:B------:R-:W-:Y:S01]  /*ad10*/  IMAD.MOV.U32 R9, RZ, RZ, 0x1 ;  /* 0x00000001ff097424 */ /* 0x000fe200078e00ff */
[----:B------:R-:W-:Y:S01]  /*ad20*/  UIMAD.WIDE.U32 UR6, UR6, UR7, URZ ;  /* 0x00000007060672a5 */ /* 0x000fe2000f8e003f */
[----:B------:R-:W-:Y:S01]  /*ad30*/  LOP3.LUT R8, R19, 0x2, RZ, 0xfc, !PT ;  /* 0x0000000213087812 */ /* 0x000fe200078efcff */
[----:B------:R-:W-:Y:S01]  /*ad40*/  ULDC UR8, c[0x0][0x14] ;  /* 0x0000050000087ab9 */ /* 0x000fe20000000800 */
[----:B------:R-:W-:Y:S01]  /*ad50*/  ULDC UR4, c[0x0][0x600] ;  /* 0x0001800000047ab9 */ /* 0x000fe20000000800 */
[----:B------:R-:W-:-:S02]  /*ad60*/  UIMAD.WIDE.U32 UR30, UR6, UR8, URZ ;  /* 0x00000008061e72a5 */ /* 0x000fc4000f8e003f */
[----:B------:R-:W-:Y:S02]  /*ad70*/  UIMAD UR7, UR7, UR8, URZ ;  /* 0x00000008070772a4 */ /* 0x000fe4000f8e023f */
[----:B------:R-:W-:Y:S02]  /*ad80*/  UIADD3 UR4, UR4, -0x1, URZ ;  /* 0xffffffff04047890 */ /* 0x000fe4000fffe03f */
[----:B------:R-:W-:Y:S02]  /*ad90*/  ULOP3.LUT UR6, URZ, UR9, URZ, 0x33, !UPT ;  /* 0x000000093f067292 */ /* 0x000fe4000f8e333f */
[----:B------:R-:W-:Y:S01]  /*ada0*/  UIADD3 UR7, UR31, UR7, URZ ;  /* 0x000000071f077290 */ /* 0x000fe2000fffe03f */
[----:B0-----:R-:W-:Y:S01]  /*adb0*/  VIADD R0, R0, 0x3f ;  /* 0x0000003f00007836 */ /* 0x001fe20000000000 */
[----:B------:R-:W-:-:S04]  /*adc0*/  ULDC.64 UR38, c[0x0][0x198] ;  /* 0x0000660000267ab9 */ /* 0x000fc80000000a00 */
[----:B------:R-:W-:-:S04]  /*add0*/  SHF.R.S32.HI R3, RZ, 0x1f, R0 ;  /* 0x0000001fff037819 */ /* 0x000fc80000011400 */
[----:B------:R-:W-:Y:S01]  /*ade0*/  LEA.HI R10, R3, R0, RZ, 0x6 ;  /* 0x00000000030a7211 */ /* 0x000fe200078f30ff */
[C---:B-1----:R-:W-:Y:S02]  /*adf0*/  IMAD.SHL.U32 R11, R12.reuse, 0x80, RZ ;  /* 0x000000800c0b7824 */ /* 0x042fe400078e00ff */
[----:B------:R-:W-:Y:S01]  /*ae00*/  IMAD.SHL.U32 R12, R12, 0x1000, RZ ;  /* 0x000010000c0c7824 */ /* 0x000fe200078e00ff */
[----:B------:R-:W-:Y:S01]  /*ae10*/  SHF.R.S32.HI R10, RZ, 0x6, R10 ;  /* 0x00000006ff0a7819 */ /* 0x000fe2000001140a */
[----:B------:R-:W-:Y:S01]  /*ae20*/  IMAD.MOV.U32 R0, RZ, RZ, 0x1 ;  /* 0x00000001ff007424 */ /* 0x000fe200078e00ff */
[----:B------:R-:W-:Y:S01]  /*ae30*/  LOP3.LUT R11, R11, 0x80, RZ, 0xc0, !PT ;  /* 0x000000800b0b7812 */ /* 0x000fe200078ec0ff */
[----:B------:R-:W-:Y:S01]  /*ae40*/  IMAD.MOV.U32 R3, RZ, RZ, RZ ;  /* 0x000000ffff037224 */ /* 0x000fe200078e00ff */
[----:B------:R-:W-:Y:S01]  /*ae50*/  LOP3.LUT R12, R12, 0x1000, RZ, 0xc0, !PT ;  /* 0x000010000c0c7812 */ /* 0x000fe200078ec0ff */
[----:B------:R-:W-:-:S07]  /*ae60*/  VIADD R13, R10, 0x1 ;  /* 0x000000010a0d7836 */ /* 0x000fce0000000000 */
.L_x_307:
[----:B------:R-:W-:-:S03]  /*ae70*/  UMOV UR8, 0xffffffff ;  /* 0xffffffff00087882 */ /* 0x000fc60000000000 */
[----:B------:R-:W-:Y:S05]  /*ae80*/  BRA.DIV UR8, `(.L_x_297) ;  /* 0x0000000e08b07947 */ /* 0x000fea000b800000 */
[----:B------:R-:W-:-:S13]  /*ae90*/  ELECT P6, URZ, PT ;  /* 0x00000000003f782f */ /* 0x000fda00038c0000 */
.L_x_317:
[----:B------:R-:W0:Y:S01]  /*aea0*/  LDC R4, c[0x0][0x28c] ;  /* 0x0000a300ff047b82 */ /* 0x000e220000000800 */
[----:B------:R-:W-:Y:S01]  /*aeb0*/  BSSY B1, `(.L_x_298) ;  /* 0x0000044000017945 */ /* 0x000fe20003800000 */
[----:B0-----:R-:W-:-:S13]  /*aec0*/  ISETP.LT.OR P6, PT, R4, 0x1, !P6 ;  /* 0x000000010400780c */ /* 0x001fda00077c1670 */
[----:B------:R-:W-:Y:S05]  /*aed0*/  @P6 BRA `(.L_x_299) ;  /* 0x0000000400046947 */ /* 0x000fea0003800000 */
[----:B------:R-:W-:Y:S02]  /*aee0*/  IMAD.SHL.U32 R21, R21, 0x80, RZ ;  /* 0x0000008015157824 */ /* 0x000fe400078e00ff */
[----:B------:R-:W-:Y:S02]  /*aef0*/  IMAD R20, R20, 0x100, R11 ;  /* 0x0000010014147824 */ /* 0x000fe400078e020b */
[----:B------:R-:W-:Y:S02]  /*af00*/  IMAD.MOV.U32 R24, RZ, RZ, RZ ;  /* 0x000000ffff187224 */ /* 0x000fe400078e00ff */
[----:B------:R-:W-:Y:S02]  /*af10*/  IMAD.MOV.U32 R4, RZ, RZ, R13 ;  /* 0x000000ffff047224 */ /* 0x000fe400078e000d */
[----:B------:R-:W-:Y:S02]  /*af20*/  IMAD.MOV.U32 R5, RZ, RZ, R0 ;  /* 0x000000ffff057224 */ /* 0x000fe400078e0000 */
[----:B------:R-:W-:-:S07]  /*af30*/  IMAD.MOV.U32 R7, RZ, RZ, R3 ;  /* 0x000000ffff077224 */ /* 0x000fce00078e0003 */
.L_x_302:
[----:B------:R-:W0:Y:S01]  /*af40*/  S2R R15, SR_CgaCtaId ;  /* 0x00000000000f7919 */ /* 0x000e220000008800 */
[----:B------:R-:W-:Y:S02]  /*af50*/  MOV R14, 0x400 ;  /* 0x00000400000e7802 */ /* 0x000fe40000000f00 */
[----:B------:R-:W-:Y:S02]  /*af60*/  LOP3.LUT P1, RZ, R18, 0x7f, RZ, 0xc0, !PT ;  /* 0x0000007f12ff7812 */ /* 0x000fe4000782c0ff */
[----:B0-----:R-:W-:Y:S02]  /*af70*/  LEA R22, R15, R14, 0x18 ;  /* 0x0000000e0f167211 */ /* 0x001fe400078ec0ff */
[----:B------:R-:W-:-:S09]  /*af80*/  SHF.L.U32 R14, R5, 0x1f, RZ ;  /* 0x0000001f050e7819 */ /* 0x000fd200000006ff */
[----:B------:R-:W0:Y:S01]  /*af90*/  @!P1 LDC R15, c[0x0][0x500] ;  /* 0x00014000ff0f9b82 */ /* 0x000e220000000800 */
[----:B------:R-:W-:-:S04]  /*afa0*/  IMAD R23, R7, 0x8, R22 ;  /* 0x0000000807177824 */ /* 0x000fc800078e0216 */
[----:B------:R-:W1:Y:S02]  /*afb0*/  SYNCS.PHASECHK.TRANS64.TRYWAIT P0, [R23+URZ+0x18], R14 ;  /* 0x0000180e170075a7 */ /* 0x000e64000800017f */
[----:B-1----:R-:W-:Y:S05]  /*afc0*/  @!P0 BRA `(.L_x_300) ;  /* 0x0000000c00808947 */ /* 0x002fea0003800000 */
.L_x_318:
[----:B-1----:R-:W-:Y:S01]  /*afd0*/  PRMT R14, R8, 0x9910, RZ ;  /* 0x00009910080e7816 */ /* 0x002fe200000000ff */
[----:B0-----:R0:W-:Y:S03]  /*afe0*/  @!P1 SYNCS.ARRIVE.TRANS64 RZ, [R23+URZ], R15 ;  /* 0x0000000f17ff99a7 */ /* 0x0011e6000800003f */
[----:B------:R-:W-:-:S13]  /*aff0*/  ISETP.NE.AND P0, PT, R14, 0x2, PT ;  /* 0x000000020e00780c */ /* 0x000fda0003f05270 */
[----:B0-----:R-:W-:Y:S05]  /*b000*/  @P0 BRA `(.L_x_301) ;  /* 0x0000000000040947 */ /* 0x001fea0003800000 */
[----:B------:R-:W-:Y:S01]  /*b010*/  BPT.TRAP 0x1 ;  /* 0x000000040000795c */ /* 0x000fe20000300000 */
.L_x_301:
[----:B------:R-:W-:Y:S01]  /*b020*/  IMAD R14, R7, 0x8000, R22 ;  /* 0x00008000070e7824 */ /* 0x000fe200078e0216 */
[----:B------:R-:W-:Y:S01]  /*b030*/  R2UR UR34, R24 ;  /* 0x00000000182272ca */ /* 0x000fe200000e0000 */
[----:B------:R-:W-:Y:S01]  /*b040*/  VIADD R4, R4, 0xffffffff ;  /* 0xffffffff04047836 */ /* 0x000fe20000000000 */
[----:B------:R-:W-:Y:S01]  /*b050*/  R2UR UR33, R23 ;  /* 0x00000000172172ca */ /* 0x000fe200000e0000 */
[----:B------:R-:W-:Y:S01]  /*b060*/  UIADD3 UR14, UP0, UR38, 0xf0, URZ ;  /* 0x000000f0260e7890 */ /* 0x000fe2000ff1e03f */
[----:B------:R-:W-:Y:S01]  /*b070*/  R2UR UR24, R14 ;  /* 0x000000000e1872ca */ /* 0x000fe200000e0000 */
[----:B------:R-:W-:Y:S01]  /*b080*/  IMAD R14, R7, 0x4000, R12 ;  /* 0x00004000070e7824 */ /* 0x000fe200078e020c */
[----:B------:R-:W-:Y:S01]  /*b090*/  R2UR UR36, R6 ;  /* 0x00000000062472ca */ /* 0x000fe200000e0000 */
[----:B------:R-:W-:Y:S01]  /*b0a0*/  UIADD3 UR40, UP1, UR38, 0x1f0, URZ ;  /* 0x000001f026287890 */ /* 0x000fe2000ff3e03f */
[----:B------:R-:W-:Y:S01]  /*b0b0*/  R2UR UR35, R21 ;  /* 0x00000000152372ca */ /* 0x000fe200000e0000 */
[----:B------:R-:W-:Y:S01]  /*b0c0*/  IMAD R14, R14, 0x4, R22 ;  /* 0x000000040e0e7824 */ /* 0x000fe200078e0216 */
[----:B------:R-:W-:Y:S01]  /*b0d0*/  R2UR UR19, R20 ;  /* 0x00000000141372ca */ /* 0x000fe200000e0000 */
[----:B------:R-:W-:Y:S01]  /*b0e0*/  UIADD3.X UR15, URZ, UR39, URZ, UP0, !UPT ;  /* 0x000000273f0f7290 */ /* 0x000fe200087fe43f */
[----:B------:R-:W-:Y:S01]  /*b0f0*/  ISETP.GT.AND P1, PT, R4, 0x1, PT ;  /* 0x000000010400780c */ /* 0x000fe20003f24270 */
[----:B------:R-:W-:Y:S01]  /*b100*/  UIADD3 UR26, UR34, 0x20, URZ ;  /* 0x00000020221a7890 */ /* 0x000fe2000fffe03f */
[----:B------:R-:W-:Y:S01]  /*b110*/  R2UR UR8, R14 ;  /* 0x000000000e0872ca */ /* 0x000fe200000e0000 */
[----:B------:R-:W-:Y:S01]  /*b120*/  UIADD3.X UR41, URZ, UR39, URZ, UP1, !UPT ;  /* 0x000000273f297290 */ /* 0x000fe20008ffe43f */
[----:B------:R-:W-:Y:S01]  /*b130*/  VIADD R7, R7, 0x1 ;  /* 0x0000000107077836 */ /* 0x000fe20000000000 */
[----:B------:R-:W-:Y:S01]  /*b140*/  UIADD3 UR32, UR24, 0x100, URZ ;  /* 0x0000010018207890 */ /* 0x000fe2000fffe03f */
[----:B------:R-:W-:Y:S01]  /*b150*/  VIADD R24, R24, 0x40 ;  /* 0x0000004018187836 */ /* 0x000fe20000000000 */
[----:B------:R-:W-:Y:S01]  /*b160*/  UIADD3 UR24, UR24, 0x4100, URZ ;  /* 0x0000410018187890 */ /* 0x000fe2000fffe03f */
[----:B------:R-:W-:Y:S01]  /*b170*/  UMOV UR22, 0x0 ;  /* 0x0000000000167882 */ /* 0x000fe20000000000 */
[----:B------:R-:W-:Y:S01]  /*b180*/  UMOV UR23, 0x10000000 ;  /* 0x1000000000177882 */ /* 0x000fe20000000000 */
[----:B------:R-:W-:Y:S01]  /*b190*/  ISETP.NE.AND P0, PT, R7, 0x3, PT ;  /* 0x000000030700780c */ /* 0x000fe20003f05270 */
[----:B------:R-:W-:Y:S01]  /*b1a0*/  UMOV UR25, UR33 ;  /* 0x0000002100197c82 */ /* 0x000fe20008000000 */
[----:B------:R-:W-:Y:S01]  /*b1b0*/  UMOV UR28, UR36 ;  /* 0x00000024001c7c82 */ /* 0x000fe20008000000 */
[----:B------:R-:W-:-:S02]  /*b1c0*/  UMOV UR27, UR35 ;  /* 0x00000023001b7c82 */ /* 0x000fc40008000000 */
[----:B------:R-:W-:Y:S01]  /*b1d0*/  UIADD3 UR16, UR8, 0x18100, URZ ;  /* 0x0001810008107890 */ /* 0x000fe2000fffe03f */
[----:B------:R0:W-:Y:S01]  /*b1e0*/  UTMALDG.3D [UR32], [UR14], desc[UR22] ;  /* 0x000016200e0075b4 */ /* 0x0001e20008011000 */
[----:B------:R-:W-:Y:S01]  /*b1f0*/  UIADD3 UR8, UR8, 0x20100, URZ ;  /* 0x0002010008087890 */ /* 0x000fe2000fffe03f */
[----:B------:R-:W-:Y:S01]  /*b200*/  SEL R14, RZ, 0x1, P0 ;  /* 0x00000001ff0e7807 */ /* 0x000fe20000000000 */
[----:B------:R-:W-:Y:S01]  /*b210*/  UMOV UR13, 0x30000 ;  /* 0x00030000000d7882 */ /* 0x000fe20000000000 */
[----:B------:R-:W-:Y:S01]  /*b220*/  UMOV UR17, UR33 ;  /* 0x0000002100117c82 */ /* 0x000fe20008000000 */
[----:B------:R-:W-:Y:S01]  /*b230*/  UMOV UR18, UR34 ;  /* 0x0000002200127c82 */ /* 0x000fe20008000000 */
[----:B------:R-:W-:Y:S01]  /*b240*/  UMOV UR20, UR36 ;  /* 0x0000002400147c82 */ /* 0x000fe20008000000 */
[----:B------:R-:W-:Y:S01]  /*b250*/  UMOV UR9, UR33 ;  /* 0x0000002100097c82 */ /* 0x000fe20008000000 */
[----:B------:R-:W-:Y:S01]  /*b260*/  UMOV UR11, UR19 ;  /* 0x00000013000b7c82 */ /* 0x000fe20008000000 */
[----:B------:R-:W-:Y:S01]  /*b270*/  UMOV UR12, UR36 ;  /* 0x00000024000c7c82 */ /* 0x000fe20008000000 */
[----:B------:R0:W-:Y:S01]  /*b280*/  UTMALDG.3D [UR24], [UR14], desc[UR22] ;  /* 0x000016180e0075b4 */ /* 0x0001e20008011000 */
[----:B------:R-:W-:Y:S01]  /*b290*/  UMOV UR10, UR26 ;  /* 0x0000001a000a7c82 */ /* 0x000fe20008000000 */
[----:B------:R-:W-:-:S02]  /*b2a0*/  LOP3.LUT R5, R5, R14, RZ, 0x3c, !PT ;  /* 0x0000000e05057212 */ /* 0x000fc400078e3cff */
[----:B------:R-:W-:Y:S01]  /*b2b0*/  SEL R7, R7, RZ, P0 ;  /* 0x000000ff07077207 */ /* 0x000fe20000000000 */
[----:B------:R0:W-:Y:S01]  /*b2c0*/  UTMALDG.3D.MULTICAST [UR16], [UR40], UR13, desc[UR22] ;  /* 0x00001610280073b4 */ /* 0x0001e2000801180d */
[----:B------:R0:W-:Y:S02]  /*b2d0*/  UTMALDG.3D.MULTICAST [UR8], [UR40], UR13, desc[UR22] ;  /* 0x00001608280073b4 */ /* 0x0001e4000801180d */
[----:B0-----:R-:W-:Y:S05]  /*b2e0*/  @P1 BRA `(.L_x_302) ;  /* 0xfffffffc00141947 */ /* 0x001fea000383ffff */
.L_x_299:
[----:B------:R-:W-:Y:S05]  /*b2f0*/  BSYNC B1 ;  /* 0x0000000000017941 */ /* 0x000fea0003800000 */
.L_x_298:
[----:B------:R-:W-:Y:S01]  /*b300*/  LOP3.LUT P1, RZ, R9, 0xff, RZ, 0xc0, !PT ;  /* 0x000000ff09ff7812 */ /* 0x000fe2000782c0ff */
[C---:B------:R-:W-:Y:S01]  /*b310*/  IMAD.IADD R6, R10.reuse, 0x1, R3 ;  /* 0x000000010a067824 */ /* 0x040fe200078e0203 */
[----:B------:R-:W-:Y:S01]  /*b320*/  ULDC.64 UR8, c[0x0][0x650] ;  /* 0x0001940000087ab9 */ /* 0x000fe20000000a00 */
[----:B------:R-:W-:Y:S01]  /*b330*/  ISETP.GE.U32.AND P2, PT, R10, 0x3, PT ;  /* 0x000000030a00780c */ /* 0x000fe20003f46070 */
[----:B------:R-:W-:Y:S01]  /*b340*/  BSSY B1, `(.L_x_303) ;  /* 0x000006c000017945 */ /* 0x000fe20003800000 */
[----:B------:R-:W-:Y:S01]  /*b350*/  IMAD.MOV.U32 R21, RZ, RZ, -0x1 ;  /* 0xffffffffff157424 */ /* 0x000fe200078e00ff */
[----:B------:R-:W-:Y:S01]  /*b360*/  ISETP.GT.U32.AND P0, PT, R6, 0x2, PT ;  /* 0x000000020600780c */ /* 0x000fe20003f04070 */
[----:B------:R-:W-:Y:S01]  /*b370*/  IMAD.MOV.U32 R20, RZ, RZ, -0x1 ;  /* 0xffffffffff147424 */ /* 0x000fe200078e00ff */
[----:B------:R-:W-:Y:S02]  /*b380*/  PRMT R9, RZ, 0x7610, R9 ;  /* 0x00007610ff097816 */ /* 0x000fe40000000009 */
[----:B------:R-:W-:-:S03]  /*b390*/  ISETP.LT.U32.AND P0, PT, R10, 0x3, P0 ;  /* 0x000000030a00780c */ /* 0x000fc60000701070 */
[----:B------:R-:W0:Y:S01]  /*b3a0*/  @P1 S2R R5, SR_CgaCtaId ;  /* 0x0000000000051919 */ /* 0x000e220000008800 */
[----:B------:R-:W-:-:S04]  /*b3b0*/  @P1 MOV R4, 0x400 ;  /* 0x0000040000041802 */ /* 0x000fc80000000f00 */
[----:B0-----:R-:W-:Y:S01]  /*b3c0*/  @P1 LEA R3, R5, R4, 0x18 ;  /* 0x0000000405031211 */ /* 0x001fe200078ec0ff */
[----:B------:R-:W-:-:S03]  /*b3d0*/  IMAD.WIDE.U32 R4, R6, -0x55555555, RZ ;  /* 0xaaaaaaab06047825 */ /* 0x000fc600078e00ff */
[----:B------:R0:W-:Y:S01]  /*b3e0*/  @P1 SYNCS.ARRIVE.TRANS64.A1T0 RZ, [R3+URZ+0x48], RZ ;  /* 0x000048ff03ff19a7 */ /* 0x0001e2000810003f */
[----:B------:R-:W-:Y:S02]  /*b3f0*/  IADD3 R16, P1, R16, UR30, RZ ;  /* 0x0000001e10107c10 */ /* 0x000fe4000ff3e0ff */
[----:B------:R-:W-:Y:S02]  /*b400*/  SHF.R.U32.HI R5, RZ, 0x1, R5 ;  /* 0x00000001ff057819 */ /* 0x000fe40000011605 */
[----:B------:R-:W-:Y:S02]  /*b410*/  IADD3.X R17, R17, UR7, RZ, P1, !PT ;  /* 0x0000000711117c10 */ /* 0x000fe40008ffe4ff */
[----:B------:R-:W-:Y:S02]  /*b420*/  PRMT R4, RZ, 0x7610, R4 ;  /* 0x00007610ff047816 */ /* 0x000fe40000000004 */
[----:B0-----:R-:W-:Y:S02]  /*b430*/  SEL R3, RZ, 0x1, !P0 ;  /* 0x00000001ff037807 */ /* 0x001fe40004000000 */
[----:B------:R-:W-:-:S02]  /*b440*/  ISETP.GE.U32.AND P0, PT, R16, UR8, PT ;  /* 0x0000000810007c0c */ /* 0x000fc4000bf06070 */
[----:B------:R-:W-:Y:S01]  /*b450*/  LOP3.LUT R0, R0, R3, RZ, 0x3c, !PT ;  /* 0x0000000300007212 */ /* 0x000fe200078e3cff */
[----:B------:R-:W-:Y:S01]  /*b460*/  IMAD R3, R5, -0x3, R6 ;  /* 0xfffffffd05037824 */ /* 0x000fe200078e0206 */
[----:B------:R-:W-:Y:S01]  /*b470*/  ISETP.GE.U32.AND.EX P0, PT, R17, UR9, PT, P0 ;  /* 0x0000000911007c0c */ /* 0x000fe2000bf06100 */
[----:B------:R-:W-:Y:S01]  /*b480*/  IMAD.MOV.U32 R6, RZ, RZ, -0x1 ;  /* 0xffffffffff067424 */ /* 0x000fe200078e00ff */
[----:B------:R-:W-:-:S11]  /*b490*/  @P2 LOP3.LUT R0, R0, 0x1, R5, 0x78, !PT ;  /* 0x0000000100002812 */ /* 0x000fd600078e7805 */
[----:B------:R-:W-:Y:S05]  /*b4a0*/  @P0 BRA `(.L_x_304) ;  /* 0x0000000400540947 */ /* 0x000fea0003800000 */
[----:B------:R-:W0:Y:S01]  /*b4b0*/  S2R R15, SR_CTAID.X ;  /* 0x00000000000f7919 */ /* 0x000e220000002500 */
[----:B------:R-:W-:Y:S01]  /*b4c0*/  ULDC.64 UR8, c[0x0][0x628] ;  /* 0x00018a0000087ab9 */ /* 0x000fe20000000a00 */
[----:B------:R-:W-:Y:S01]  /*b4d0*/  ULDC UR11, c[0x0][0x630] ;  /* 0x00018c00000b7ab9 */ /* 0x000fe20000000800 */
[----:B------:R-:W-:Y:S01]  /*b4e0*/  ISETP.NE.U32.AND P0, PT, RZ, UR8, PT ;  /* 0x00000008ff007c0c */ /* 0x000fe2000bf05070 */
[----:B------:R-:W1:Y:S01]  /*b4f0*/  S2R R20, SR_CTAID.Y ;  /* 0x0000000000147919 */ /* 0x000e620000002600 */
[----:B------:R-:W-:Y:S01]  /*b500*/  ULDC UR12, c[0x0][0x150] ;  /* 0x00005400000c7ab9 */ /* 0x000fe20000000800 */
[----:B------:R-:W-:Y:S01]  /*b510*/  IMAD.MOV.U32 R4, RZ, RZ, R16 ;  /* 0x000000ffff047224 */ /* 0x000fe200078e0010 */
[----:B------:R-:W-:Y:S01]  /*b520*/  ISETP.NE.AND.EX P0, PT, RZ, UR9, PT, P0 ;  /* 0x00000009ff007c0c */ /* 0x000fe2000bf05300 */
[----:B------:R-:W-:Y:S01]  /*b530*/  IMAD.MOV.U32 R5, RZ, RZ, R17 ;  /* 0x000000ffff057224 */ /* 0x000fe200078e0011 */
[----:B0-----:R-:W-:-:S11]  /*b540*/  I2FP.F32.U32 R22, R15 ;  /* 0x0000000f00167245 */ /* 0x001fd60000201000 */
[----:B------:R-:W-:Y:S05]  /*b550*/  @!P0 BRA `(.L_x_305) ;  /* 0x0000000000288947 */ /* 0x000fea0003800000 */
[----:B------:R-:W-:Y:S02]  /*b560*/  ULDC UR10, c[0x0][0x634] ;  /* 0x00018d00000a7ab9 */ /* 0x000fe40000000800 */
[----:B------:R-:W-:-:S05]  /*b570*/  IADD3 R5, P0, R16, UR10, RZ ;  /* 0x0000000a10057c10 */ /* 0x000fca000ff1e0ff */
[----:B------:R-:W-:-:S04]  /*b580*/  IMAD.X R21, RZ, RZ, R17, P0 ;  /* 0x000000ffff157224 */ /* 0x000fc800000e0611 */
[----:B------:R-:W-:-:S04]  /*b590*/  IMAD.WIDE.U32 R6, R21, UR8, RZ ;  /* 0x0000000815067c25 */ /* 0x000fc8000f8e00ff */
[----:B------:R-:W-:-:S04]  /*b5a0*/  IMAD.WIDE.U32 R6, P0, R5, UR9, R6 ;  /* 0x0000000905067c25 */ /* 0x000fc8000f800006 */
[----:B------:R-:W-:-:S04]  /*b5b0*/  IMAD.WIDE.U32 R4, R5, UR8, RZ ;  /* 0x0000000805047c25 */ /* 0x000fc8000f8e00ff */
[----:B------:R-:W-:Y:S01]  /*b5c0*/  IMAD.MOV.U32 R4, RZ, RZ, R7 ;  /* 0x000000ffff047224 */ /* 0x000fe200078e0007 */
[----:B------:R-:W-:Y:S01]  /*b5d0*/  IADD3 RZ, P1, R5, R6, RZ ;  /* 0x0000000605ff7210 */ /* 0x000fe20007f3e0ff */
[----:B------:R-:W-:-:S04]  /*b5e0*/  IMAD.X R5, RZ, RZ, RZ, P0 ;  /* 0x000000ffff057224 */ /* 0x000fc800000e06ff */
[----:B------:R-:W-:-:S08]  /*b5f0*/  IMAD.WIDE.U32.X R4, R21, UR9, R4, P1 ;  /* 0x0000000915047c25 */ /* 0x000fd000088e0404 */
.L_x_305:
[--C-:B------:R-:W-:Y:S01]  /*b600*/  SHF.R.U64 R14, R4, UR11, R5.reuse ;  /* 0x0000000b040e7c19 */ /* 0x100fe20008001205 */
[----:B------:R-:W-:Y:S01]  /*b610*/  FMUL R22, R22, UR12 ;  /* 0x0000000c16167c20 */ /* 0x000fe20008400000 */
[----:B------:R-:W-:Y:S01]  /*b620*/  SHF.R.U32.HI R4, RZ, UR11, R5 ;  /* 0x0000000bff047c19 */ /* 0x000fe20008011605 */
[----:B------:R-:W0:Y:S01]  /*b630*/  LDC R6, c[0x0][0x144] ;  /* 0x00005100ff067b82 */ /* 0x000e220000000800 */
[----:B------:R-:W-:Y:S01]  /*b640*/  IADD3 R5, P0, RZ, -R14, RZ ;  /* 0x8000000eff057210 */ /* 0x000fe20007f1e0ff */
[----:B------:R-:W-:Y:S01]  /*b650*/  ULDC UR10, c[0x0][0x154] ;  /* 0x00005500000a7ab9 */ /* 0x000fe20000000800 */
[----:B-1----:R-:W-:Y:S01]  /*b660*/  I2FP.F32.U32 R7, R20 ;  /* 0x0000001400077245 */ /* 0x002fe20000201000 */
[----:B------:R-:W1:Y:S01]  /*b670*/  F2I.U32.TRUNC.NTZ R22, R22 ;  /* 0x0000001600167305 */ /* 0x000e62000020f000 */
[----:B------:R-:W-:Y:S01]  /*b680*/  ULDC.64 UR8, c[0x0][0x620] ;  /* 0x0001880000087ab9 */ /* 0x000fe20000000a00 */
[----:B------:R-:W-:Y:S01]  /*b690*/  IMAD.X R4, RZ, RZ, ~R4, P0 ;  /* 0x000000ffff047224 */ /* 0x000fe200000e0e04 */
[----:B------:R-:W-:Y:S01]  /*b6a0*/  ISETP.NE.AND P2, PT, R2, 0x1, PT ;  /* 0x000000010200780c */ /* 0x000fe20003f45270 */
[----:B------:R-:W-:Y:S01]  /*b6b0*/  FMUL R23, R7, UR10 ;  /* 0x0000000a07177c20 */ /* 0x000fe20008400000 */
[----:B------:R-:W2:Y:S01]  /*b6c0*/  LDC R25, c[0x0][0x148] ;  /* 0x00005200ff197b82 */ /* 0x000ea20000000800 */
[----:B------:R-:W-:Y:S01]  /*b6d0*/  IMAD R4, R4, UR8, RZ ;  /* 0x0000000804047c24 */ /* 0x000fe2000f8e02ff */
[----:B------:R-:W-:-:S02]  /*b6e0*/  ULDC.64 UR10, c[0x0][0x640] ;  /* 0x00019000000a7ab9 */ /* 0x000fc40000000a00 */
[----:B------:R-:W-:Y:S01]  /*b6f0*/  ISETP.NE.U32.AND P0, PT, RZ, UR10, PT ;  /* 0x0000000aff007c0c */ /* 0x000fe2000bf05070 */
[----:B------:R-:W3:Y:S01]  /*b700*/  F2I.U32.TRUNC.NTZ R23, R23 ;  /* 0x0000001700177305 */ /* 0x000ee2000020f000 */
[C---:B------:R-:W-:Y:S02]  /*b710*/  IMAD R7, R5.reuse, UR9, R4 ;  /* 0x0000000905077c24 */ /* 0x040fe4000f8e0204 */
[----:B------:R-:W-:Y:S01]  /*b720*/  IMAD.WIDE.U32 R4, R5, UR8, R16 ;  /* 0x0000000805047c25 */ /* 0x000fe2000f8e0010 */
[----:B------:R-:W-:Y:S01]  /*b730*/  ULDC UR8, c[0x0][0x618] ;  /* 0x0001860000087ab9 */ /* 0x000fe20000000800 */
[----:B------:R-:W-:Y:S02]  /*b740*/  ISETP.NE.AND.EX P0, PT, RZ, UR11, PT, P0 ;  /* 0x0000000bff007c0c */ /* 0x000fe4000bf05300 */
[----:B------:R-:W-:Y:S02]  /*b750*/  IMAD.IADD R5, R5, 0x1, R7 ;  /* 0x0000000105057824 */ /* 0x000fe400078e0207 */
[----:B-1----:R-:W-:-:S03]  /*b760*/  IMAD.MOV R22, RZ, RZ, -R22 ;  /* 0x000000ffff167224 */ /* 0x002fc600078e0a16 */
[----:B------:R-:W-:Y:S01]  /*b770*/  SHF.R.U64 R21, R4, UR8, R5 ;  /* 0x0000000804157c19 */ /* 0x000fe20008001205 */
[----:B0-----:R-:W-:Y:S01]  /*b780*/  IMAD R15, R6, R22, R15 ;  /* 0x00000016060f7224 */ /* 0x001fe200078e020f */
[----:B------:R-:W-:Y:S01]  /*b790*/  SHF.R.U32.HI R4, RZ, UR8, R5 ;  /* 0x00000008ff047c19 */ /* 0x000fe20008011605 */
[----:B------:R-:W-:Y:S01]  /*b7a0*/  ULDC UR8, c[0x0][0x608] ;  /* 0x0001820000087ab9 */ /* 0x000fe20000000800 */
[----:B---3--:R-:W-:Y:S02]  /*b7b0*/  IMAD.MOV R6, RZ, RZ, -R23 ;  /* 0x000000ffff067224 */ /* 0x008fe400078e0a17 */
[--C-:B------:R-:W-:Y:S02]  /*b7c0*/  SHF.R.U64 R22, R21, UR8, R4.reuse ;  /* 0x0000000815167c19 */ /* 0x100fe40008001204 */
[----:B------:R-:W-:Y:S01]  /*b7d0*/  SHF.R.U32.HI R5, RZ, UR8, R4 ;  /* 0x00000008ff057c19 */ /* 0x000fe20008011604 */
[----:B------:R-:W-:Y:S01]  /*b7e0*/  ULDC UR8, c[0x0][0x658] ;  /* 0x0001960000087ab9 */ /* 0x000fe20000000800 */
[----:B--2---:R-:W-:-:S02]  /*b7f0*/  @P2 IMAD R15, R25, R6, R20 ;  /* 0x00000006190f2224 */ /* 0x004fc400078e0214 */
[--C-:B------:R-:W-:Y:S02]  /*b800*/  SHF.R.U64 R20, R22, UR8, R5.reuse ;  /* 0x0000000816147c19 */ /* 0x100fe40008001205 */
[----:B------:R-:W-:-:S03]  /*b810*/  SHF.R.U32.HI R23, RZ, UR8, R5 ;  /* 0x00000008ff177c19 */ /* 0x000fc60008011605 */
[----:B------:R-:W-:Y:S02]  /*b820*/  IMAD.MOV.U32 R6, RZ, RZ, R20 ;  /* 0x000000ffff067224 */ /* 0x000fe400078e0014 */
[----:B------:R-:W-:Y:S01]  /*b830*/  IMAD.MOV.U32 R5, RZ, RZ, R23 ;  /* 0x000000ffff057224 */ /* 0x000fe200078e0017 */
[----:B------:R-:W-:Y:S06]  /*b840*/  @!P0 BRA `(.L_x_306) ;  /* 0x00000000002c8947 */ /* 0x000fec0003800000 */
        /* <DEDUP_REMOVED lines=9> */
[----:B------:R-:W-:-:S04]  /*b8e0*/  IMAD.WIDE.U32.X R4, R23, UR11, R4, P1 ;  /* 0x0000000b17047c25 */ /* 0x000fc800088e0404 */
[----:B------:R-:W-:-:S07]  /*b8f0*/  IMAD.MOV.U32 R6, RZ, RZ, R4 ;  /* 0x000000ffff067224 */ /* 0x000fce00078e0004 */
.L_x_306:
[----:B------:R-:W-:Y:S01]  /*b900*/  ULDC UR8, c[0x0][0x648] ;  /* 0x0001920000087ab9 */ /* 0x000fe20000000800 */
[----:B------:R-:W-:Y:S01]  /*b910*/  LOP3.LUT R4, R22, UR6, RZ, 0xc0, !PT ;  /* 0x0000000616047c12 */ /* 0x000fe2000f8ec0ff */
[----:B------:R-:W-:Y:S01]  /*b920*/  ULDC UR9, c[0x0][0x610] ;  /* 0x0001840000097ab9 */ /* 0x000fe20000000800 */
[----:B------:R-:W-:Y:S01]  /*b930*/  SHF.R.U64 R5, R6, UR8, R5 ;  /* 0x0000000806057c19 */ /* 0x000fe20008001205 */
[----:B------:R-:W-:Y:S01]  /*b940*/  ULDC UR8, c[0x0][0x638] ;  /* 0x00018e0000087ab9 */ /* 0x000fe20000000800 */
[----:B------:R-:W-:-:S03]  /*b950*/  LOP3.LUT R21, R21, UR4, RZ, 0xc0, !PT ;  /* 0x0000000415157c12 */ /* 0x000fc6000f8ec0ff */
[----:B------:R-:W-:Y:S02]  /*b960*/  IMAD.MOV R7, RZ, RZ, -R5 ;  /* 0x000000ffff077224 */ /* 0x000fe400078e0a05 */
[----:B------:R-:W-:Y:S02]  /*b970*/  IMAD R4, R5, UR5, R4 ;  /* 0x0000000505047c24 */ /* 0x000fe4000f8e0204 */
[----:B------:R-:W-:Y:S01]  /*b980*/  IMAD R20, R7, UR8, R20 ;  /* 0x0000000807147c24 */ /* 0x000fe2000f8e0214 */
[----:B------:R-:W-:Y:S01]  /*b990*/  ULDC UR8, c[0x0][0x600] ;  /* 0x0001800000087ab9 */ /* 0x000fe20000000800 */
[----:B------:R-:W-:Y:S02]  /*b9a0*/  IMAD R15, R4, UR9, R15 ;  /* 0x00000009040f7c24 */ /* 0x000fe4000f8e020f */
[----:B------:R-:W-:Y:S02]  /*b9b0*/  IMAD R6, R20, UR8, R21 ;  /* 0x0000000814067c24 */ /* 0x000fe4000f8e0215 */
[----:B------:R-:W-:-:S03]  /*b9c0*/  IMAD.MOV.U32 R4, RZ, RZ, 0x1 ;  /* 0x00000001ff047424 */ /* 0x000fc600078e00ff */
[----:B------:R-:W-:Y:S02]  /*b9d0*/  SEL R20, R6, R15, !P2 ;  /* 0x0000000f06147207 */ /* 0x000fe40005000000 */
[----:B------:R-:W-:Y:S01]  /*b9e0*/  SEL R21, R15, R6, !P2 ;  /* 0x000000060f157207 */ /* 0x000fe20005000000 */
[----:B------:R-:W-:-:S07]  /*b9f0*/  IMAD.MOV.U32 R6, RZ, RZ, R14 ;  /* 0x000000ffff067224 */ /* 0x000fce00078e000e */
.L_x_304:
[----:B------:R-:W-:Y:S05]  /*ba00*/  BSYNC B1 ;  /* 0x0000000000017941 */ /* 0x000fea0003800000 */
.L_x_303:
[----:B------:R-:W-:-:S13]  /*ba10*/  LOP3.LUT P0, RZ, R4, 0xff, RZ, 0xc0, !PT ;  /* 0x000000ff04ff7812 */ /* 0x000fda000780c0ff */
[----:B------:R-:W-:Y:S05]  /*ba20*/  @P0 BRA `(.L_x_307) ;  /* 0xfffffff400100947 */ /* 0x000fea000383ffff */
[----:B------:R-:W-:Y:S05]  /*ba30*/  BSYNC B0 ;  /* 0x0000000000007941 */ /* 0x000fea0003800000 */
.L_x_296:
[----:B------:R-:W-:-:S03]  /*ba40*/  UMOV UR8, 0xffffffff ;  /* 0xffffffff00087882 */ /* 0x000fc60000000000 */
[----:B------:R-:W-:Y:S05]  /*ba50*/  BRA.DIV UR8, `(.L_x_308) ;  /* 0x0000000208f07947 */ /* 0x000fea000b800000 */
[----:B------:R-:W-:-:S13]  /*ba60*/  ELECT P6, URZ, PT ;  /* 0x00000000003f782f */ /* 0x000fda00038c0000 */
.L_x_321:
[----:B------:R-:W-:Y:S04]  /*ba70*/  BSSY B0, `(.L_x_309) ;  /* 0x0000022000007945 */ /* 0x000fe80003800000 */
[----:B------:R-:W-:Y:S05]  /*ba80*/  @!P6 BRA `(.L_x_310) ;  /* 0x000000000080e947 */ /* 0x000fea0003800000 */
[----:B------:R-:W-:-:S04]  /*ba90*/  LOP3.LUT R19, R19, 0x2, RZ, 0xfc, !PT ;  /* 0x0000000213137812 */ /* 0x000fc800078efcff */
[----:B------:R-:W-:-:S13]  /*baa0*/  ISETP.NE.AND P0, PT, R19, 0x3, PT ;  /* 0x000000031300780c */ /* 0x000fda0003f05270 */
[----:B------:R-:W-:Y:S05]  /*bab0*/  @!P0 BRA `(.L_x_311) ;  /* 0x0000000000048947 */ /* 0x000fea0003800000 */
[----:B------:R-:W-:Y:S01]  /*bac0*/  BPT.TRAP 0x1 ;  /* 0x000000040000795c */ /* 0x000fe20000300000 */
.L_x_311:
[----:B------:R-:W0:Y:S01]  /*bad0*/  S2R R5, SR_CgaCtaId ;  /* 0x0000000000057919 */ /* 0x000e220000008800 */
[----:B------:R-:W-:Y:S02]  /*bae0*/  MOV R2, 0x400 ;  /* 0x0000040000027802 */ /* 0x000fe40000000f00 */
[----:B------:R-:W-:Y:S02]  /*baf0*/  SHF.L.U32 R4, R0, 0x1f, RZ ;  /* 0x0000001f00047819 */ /* 0x000fe400000006ff */
[----:B0-----:R-:W-:-:S05]  /*bb00*/  LEA R2, R5, R2, 0x18 ;  /* 0x0000000205027211 */ /* 0x001fca00078ec0ff */
[----:B------:R-:W-:-:S04]  /*bb10*/  VIADD R2, R2, 0x18 ;  /* 0x0000001802027836 */ /* 0x000fc80000000000 */
[C---:B------:R-:W-:Y:S02]  /*bb20*/  IMAD R7, R3.reuse, 0x8, R2 ;  /* 0x0000000803077824 */ /* 0x040fe400078e0202 */
[----:B------:R-:W-:Y:S02]  /*bb30*/  VIADD R3, R3, 0x1 ;  /* 0x0000000103037836 */ /* 0x000fe40000000000 */
[----:B------:R-:W0:Y:S03]  /*bb40*/  SYNCS.PHASECHK.TRANS64.TRYWAIT P0, [R7+URZ], R4 ;  /* 0x00000004070075a7 */ /* 0x000e26000800017f */
[----:B------:R-:W-:-:S04]  /*bb50*/  ISETP.NE.AND P1, PT, R3, 0x3, PT ;  /* 0x000000030300780c */ /* 0x000fc80003f25270 */
[----:B------:R-:W-:Y:S02]  /*bb60*/  SEL R5, RZ, 0x1, P1 ;  /* 0x00000001ff057807 */ /* 0x000fe40000800000 */
[----:B------:R-:W-:Y:S02]  /*bb70*/  SEL R3, R3, RZ, P1 ;  /* 0x000000ff03037207 */ /* 0x000fe40000800000 */
[----:B------:R-:W-:-:S03]  /*bb80*/  LOP3.LUT R9, R0, R5, RZ, 0x3c, !PT ;  /* 0x0000000500097212 */ /* 0x000fc600078e3cff */
[----:B------:R-:W-:Y:S01]  /*bb90*/  IMAD R6, R3, 0x8, R2 ;  /* 0x0000000803067824 */ /* 0x000fe200078e0202 */
[----:B------:R-:W-:Y:S01]  /*bba0*/  SHF.L.U32 R5, R9, 0x1f, RZ ;  /* 0x0000001f09057819 */ /* 0x000fe200000006ff */
[----:B0-----:R-:W-:Y:S06]  /*bbb0*/  @!P0 BRA `(.L_x_312) ;  /* 0x0000000000b88947 */ /* 0x001fec0003800000 */
.L_x_322:
[----:B------:R-:W1:Y:S01]  /*bbc0*/  SYNCS.PHASECHK.TRANS64.TRYWAIT P0, [R6+URZ], R5 ;  /* 0x00000005060075a7 */ /* 0x000e62000800017f */
[----:B------:R-:W-:-:S05]  /*bbd0*/  VIADD R0, R3, 0x1 ;  /* 0x0000000103007836 */ /* 0x000fca0000000000 */
[----:B------:R-:W-:-:S04]  /*bbe0*/  ISETP.NE.AND P1, PT, R0, 0x3, PT ;  /* 0x000000030000780c */ /* 0x000fc80003f25270 */
[----:B0-----:R-:W-:Y:S02]  /*bbf0*/  SEL R4, RZ, 0x1, P1 ;  /* 0x00000001ff047807 */ /* 0x001fe40000800000 */
[----:B------:R-:W-:Y:S02]  /*bc00*/  SEL R3, R0, RZ, P1 ;  /* 0x000000ff00037207 */ /* 0x000fe40000800000 */
[----:B------:R-:W-:Y:S01]  /*bc10*/  LOP3.LUT R0, R9, R4, RZ, 0x3c, !PT ;  /* 0x0000000409007212 */ /* 0x000fe200078e3cff */
[----:B-1----:R-:W-:Y:S06]  /*bc20*/  @!P0 BRA `(.L_x_313) ;  /* 0x0000000000b08947 */ /* 0x002fec0003800000 */
.L_x_323:
[----:B------:R-:W-:Y:S01]  /*bc30*/  IMAD R3, R3, 0x8, R2 ;  /* 0x0000000803037824 */ /* 0x000fe200078e0202 */
[----:B------:R-:W-:-:S07]  /*bc40*/  SHF.L.U32 R0, R0, 0x1f, RZ ;  /* 0x0000001f00007819 */ /* 0x000fce00000006ff */
.L_x_314:
[----:B-1----:R1:W2:Y:S02]  /*bc50*/  SYNCS.PHASECHK.TRANS64.TRYWAIT P0, [R3+URZ], R0 ;  /* 0x00000000030075a7 */ /* 0x0022a4000800017f */
[----:B--2---:R-:W-:Y:S05]  /*bc60*/  @!P0 NANOSLEEP.SYNCS 0x989680 ;  /* 0x009896800000895d */ /* 0x004fea0003900000 */
[----:B------:R-:W2:Y:S02]  /*bc70*/  @!P0 SYNCS.PHASECHK.TRANS64 P0, [R3+URZ], R0 ;  /* 0x00000000030085a7 */ /* 0x000ea4000800007f */
[----:B--2---:R-:W-:Y:S05]  /*bc80*/  @!P0 BRA `(.L_x_314) ;  /* 0xfffffffc00f08947 */ /* 0x004fea000383ffff */
.L_x_310:
[----:B------:R-:W-:Y:S05]  /*bc90*/  BSYNC B0 ;  /* 0x0000000000007941 */ /* 0x000fea0003800000 */
.L_x_309:
[----:B------:R-:W-:Y:S05]  /*bca0*/  EXIT ;  /* 0x000000000000794d */ /* 0x000fea0003800000 */
.L_x_21:
[----:B---3--:R3:W4:Y:S02]  /*bcb0*/  SYNCS.PHASECHK.TRANS64.TRYWAIT P1, [R3+URZ], R0 ;  /* 0x00000000030075a7 */ /* 0x008724000802017f */
[----:B----4-:R-:W-:Y:S05]  /*bcc0*/  @!P1 NANOSLEEP.SYNCS 0x989680 ;  /* 0x009896800000995d */ /* 0x010fea0003900000 */
[----:B------:R-:W4:Y:S02]  /*bcd0*/  @!P1 SYNCS.PHASECHK.TRANS64 P1, [R3+URZ], R0 ;  /* 0x00000000030095a7 */ /* 0x000f24000802007f */
[----:B----4-:R-:W-:Y:S05]  /*bce0*/  @!P1 BRA `(.L_x_21) ;  /* 0xfffffffc00f09947 */ /* 0x010fea000383ffff */
[----:B------:R-:W-:Y:S05]  /*bcf0*/  BRA `(.L_x_20) ;  /* 0xffffff5800007947 */ /* 0x000fea000383ffff */
.L_x_26:
[----:B-1----:R1:W2:Y:S02]  /*bd00*/  SYNCS.PHASECHK.TRANS64.TRYWAIT P1, [R5+URZ], R4 ;  /* 0x00000004050075a7 */ /* 0x0022a4000802017f */
[----:B--2---:R-:W-:Y:S05]  /*bd10*/  @!P1 NANOSLEEP.SYNCS 0x989680 ;  /* 0x009896800000995d */ /* 0x004fea0003900000 */
[----:B------:R-:W2:Y:S02]  /*bd20*/  @!P1 SYNCS.PHASECHK.TRANS64 P1, [R5+URZ], R4 ;  /* 0x00000004050095a7 */ /* 0x000ea4000802007f */
[----:B--2---:R-:W-:Y:S05]  /*bd30*/  @!P1 BRA `(.L_x_26) ;  /* 0xfffffffc00f09947 */ /* 0x004fea000383ffff */
[----:B------:R-:W-:Y:S05]  /*bd40*/  BRA `(.L_x_25) ;  /* 0xffffff5c007c7947 */ /* 0x000fea000383ffff */
.L_x_297:
[----:B------:R-:W-:Y:S01]  /*bd50*/  BSSY B1, `(.L_x_315) ;  /* 0x0000006000017945 */ /* 0x000fe20003800000 */
[----:B------:R-:W-:-:S07]  /*bd60*/  IMAD.MOV.U32 R15, RZ, RZ, -0x1 ;  /* 0xffffffffff0f7424 */ /* 0x000fce00078e00ff */
[----:B------:R-:W-:Y:S05]  /*bd70*/  WARPSYNC.COLLECTIVE R15, `(.L_x_316) ;  /* 0x000000000f0c7348 */ /* 0x000fea0003c00000 */
[----:B------:R-:W-:Y:S02]  /*bd80*/  ELECT P6, UR62, PT ;  /* 0x00000000003e782f */ /* 0x000fe400038c0000 */
[----:B------:R-:W-:Y:S01]  /*bd90*/  MOV R14, UR62 ;  /* 0x0000003e000e7c02 */ /* 0x000fe20008000f00 */
[----:B------:R-:W-:Y:S10]  /*bda0*/  ENDCOLLECTIVE ;  /* 0x000000000000791b */ /* 0x000ff40003800000 */
.L_x_316:
[----:B------:R-:W-:Y:S05]  /*bdb0*/  BSYNC B1 ;  /* 0x0000000000017941 */ /* 0x000fea0003800000 */
.L_x_315:
[----:B------:R-:W-:Y:S05]  /*bdc0*/  BRA `(.L_x_317) ;  /* 0xfffffff000347947 */ /* 0x000fea000383ffff */
.L_x_300:
[----:B-1----:R1:W2:Y:S02]  /*bdd0*/  SYNCS.PHASECHK.TRANS64.TRYWAIT P0, [R23+URZ+0x18], R14 ;  /* 0x0000180e170075a7 */ /* 0x0022a4000800017f */
[----:B--2---:R-:W-:Y:S05]  /*bde0*/  @!P0 NANOSLEEP.SYNCS 0x989680 ;  /* 0x009896800000895d */ /* 0x004fea0003900000 */
[----:B------:R-:W2:Y:S02]  /*bdf0*/  @!P0 SYNCS.PHASECHK.TRANS64 P0, [R23+URZ+0x18], R14 ;  /* 0x0000180e170085a7 */ /* 0x000ea4000800007f */
[----:B--2---:R-:W-:Y:S05]  /*be00*/  @!P0 BRA `(.L_x_300) ;  /* 0xfffffffc00f08947 */ /* 0x004fea000383ffff */
[----:B------:R-:W-:Y:S05]  /*be10*/  BRA `(.L_x_318) ;  /* 0xfffffff0006c7947 */ /* 0x000fea000383ffff */
.L_x_308:
[----:B------:R-:W-:Y:S01]  /*be20*/  BSSY B0, `(.L_x_319) ;  /* 0x0000006000007945 */ /* 0x000fe20003800000 */
[----:B------:R-:W-:-:S07]  /*be30*/  IMAD.MOV.U32 R15, RZ, RZ, -0x1 ;  /* 0xffffffffff0f7424 */ /* 0x000fce00078e00ff */
[----:B------:R-:W-:Y:S05]  /*be40*/  WARPSYNC.COLLECTIVE R15, `(.L_x_320) ;  /* 0x000000000f0c7348 */ /* 0x000fea0003c00000 */
[----:B------:R-:W-:Y:S02]  /*be50*/  ELECT P6, UR62, PT ;  /* 0x00000000003e782f */ /* 0x000fe400038c0000 */
[----:B------:R-:W-:Y:S01]  /*be60*/  MOV R14, UR62 ;  /* 0x0000003e000e7c02 */ /* 0x000fe20008000f00 */
[----:B------:R-:W-:Y:S10]  /*be70*/  ENDCOLLECTIVE ;  /* 0x000000000000791b */ /* 0x000ff40003800000 */
.L_x_320:
[----:B------:R-:W-:Y:S05]  /*be80*/  BSYNC B0 ;  /* 0x0000000000007941 */ /* 0x000fea0003800000 */
.L_x_319:
[----:B------:R-:W-:Y:S05]  /*be90*/  BRA `(.L_x_321) ;  /* 0xfffffff800f47947 */ /* 0x000fea000383ffff */
.L_x_312:
[----:B0-----:R0:W1:Y:S02]  /*bea0*/  SYNCS.PHASECHK.TRANS64.TRYWAIT P0, [R7+URZ], R4 ;  /* 0x00000004070075a7 */ /* 0x001064000800017f */
[----:B-1----:R-:W-:Y:S05]  /*beb0*/  @!P0 NANOSLEEP.SYNCS 0x989680 ;  /* 0x009896800000895d */ /* 0x002fea0003900000 */
[----:B------:R-:W1:Y:S02]  /*bec0*/  @!P0 SYNCS.PHASECHK.TRANS64 P0, [R7+URZ], R4 ;  /* 0x00000004070085a7 */ /* 0x000e64000800007f */
[----:B-1----:R-:W-:Y:S05]  /*bed0*/  @!P0 BRA `(.L_x_312) ;  /* 0xfffffffc00f08947 */ /* 0x002fea000383ffff */
[----:B------:R-:W-:Y:S05]  /*bee0*/  BRA `(.L_x_322) ;  /* 0xfffffffc00347947 */ /* 0x000fea000383ffff */
.L_x_313:
[----:B0-----:R0:W1:Y:S02]  /*bef0*/  SYNCS.PHASECHK.TRANS64.TRYWAIT P0, [R6+URZ], R5 ;  /* 0x00000005060075a7 */ /* 0x001064000800017f */
[----:B-1----:R-:W-:Y:S05]  /*bf00*/  @!P0 NANOSLEEP.SYNCS 0x989680 ;  /* 0x009896800000895d */ /* 0x002fea0003900000 */
[----:B------:R-:W1:Y:S02]  /*bf10*/  @!P0 SYNCS.PHASECHK.TRANS64 P0, [R6+URZ], R5 ;  /* 0x00000005060085a7 */ /* 0x000e64000800007f */
[----:B-1----:R-:W-:Y:S05]  /*bf20*/  @!P0 BRA `(.L_x_313) ;  /* 0xfffffffc00f08947 */ /* 0x002fea000383ffff */
[----:B------:R-:W-:Y:S05]  /*bf30*/  BRA `(.L_x_323) ;  /* 0xfffffffc003c7947 */ /* 0x000fea000383ffff */
.L_x_324:
[----:B------:R-:W-:-:S00]  /*bf40*/  BRA `(.L_x_324) ;  /* 0xfffffffc00fc7947 */ /* 0x000fc0000383ffff */
[----:B------:R-:W-:-:S00]  /*bf50*/  NOP ;  /* 0x0000000000007918 */ /* 0x000fc00000000000 */
        /* <DEDUP_REMOVED lines=10> */
.L_x_325:


//--------------------- .nv.global.init           --------------------------
	.section	.nv.global.init,"aw",@progbits
.nv.global.init:
	.type		$str$22,@object
	.size		$str$22,($str$23 - $str$22)
$str$22:
        /*0000*/ 	.byte	0x6b, 0x5f, 0x74, 0x69, 0x6c, 0x65, 0x5f, 0x63, 0x6f, 0x75, 0x6e, 0x74, 0x20, 0x3e, 0x3d, 0x20
        /*0010*/ 	.byte	0x31, 0x00
	.type		$str$23,@object
	.size		$str$23,(__unnamed_1 - $str$23)
$str$23:
        /*0012*/ 	.byte	0x2f, 0x74, 0x6d, 0x70, 0x2f, 0x63, 0x75, 0x74, 0x6c, 0x61, 0x73, 0x73, 0x5f, 0x73, 0x77, 0x65
        /*0022*/ 	.byte	0x65, 0x70, 0x5f, 0x73, 0x72, 0x63, 0x2f, 0x69, 0x6e, 0x63, 0x6c, 0x75, 0x64, 0x65, 0x2f, 0x63
        /*0032*/ 	.byte	0x75, 0x74, 0x6c, 0x61, 0x73, 0x73, 0x2f, 0x67, 0x65, 0x6d, 0x6d, 0x2f, 0x63, 0x6f, 0x6c, 0x6c
        /*0042*/ 	.byte	0x65, 0x63, 0x74, 0x69, 0x76, 0x65, 0x2f, 0x73, 0x6d, 0x39, 0x30, 0x5f, 0x6d, 0x6d, 0x61, 0x5f
        /*0052*/ 	.byte	0x74, 0x6d, 0x61, 0x5f, 0x67, 0x6d, 0x6d, 0x61, 0x5f, 0x73, 0x73, 0x5f, 0x77, 0x61, 0x72, 0x70
        /*0062*/ 	.byte	0x73, 0x70, 0x65, 0x63, 0x69, 0x61, 0x6c, 0x69, 0x7a, 0x65, 0x64, 0x2e, 0x68, 0x70, 0x70, 0x00
	.type		__unnamed_1,@object
	.size		__unnamed_1,(.L_0 - __unnamed_1)
__unnamed_1:
        /*0072*/ 	.byte	0x76, 0x6f, 0x69, 0x64, 0x20, 0x63, 0x75, 0x74, 0x6c, 0x61, 0x73, 0x73, 0x3a, 0x3a, 0x67, 0x65
        /* <DEDUP_REMOVED lines=177> */
        /*0b92*/ 	.byte	0x69, 0x64, 0x65, 0x6e, 0x74, 0x69, 0x74, 0x79, 0x5d, 0x00
.L_0:


//--------------------- .nv.shared._ZN7cutlass13device_kernelINS_4gemm6kernel13GemmUniversalIN4cute5tupleIJiiiiEEENS1_10collective13CollectiveMmaINS1_34MainloopSm90TmaGmmaWarpSpecializedILi3ENS5_IJNS4_1CILi2EEENSA_ILi1EEESC_EEENS1_35KernelTmaWarpSpecializedCooperativeEEENS5_IJNSA_ILi128EEENSA_ILi256EEENSA_ILi64EEEEEENS_10tfloat32_tENS5_IJlSC_lEEESK_SL_NS4_8TiledMMAINS4_8MMA_AtomIJNS4_4SM904GMMA30MMA_64x256x8_F32TF32TF32_SS_TNILNSP_7ScaleInE1ELSR_1EEEEEENS4_6LayoutISD_NS5_IJSC_NSA_ILi0EEESV_EEEEENS5_IJNS4_10UnderscoreESY_SY_EEEEENS4_13SM90_TMA_LOADENS4_14ComposedLayoutINS4_7SwizzleILi3ELi4ELi3EEENS4_18smem_ptr_flag_bitsILi32EEENSU_INS5_IJNSA_ILi8EEENSA_ILi32EEEEEENS5_IJS18_SC_EEEEEEEvNS4_8identityENS4_23SM90_TMA_LOAD_MULTICASTES1C_vS1D_EENS_8epilogue10collective6detail29Sm90TmaWarpSpecializedAdapterINS1H_15DefaultEpilogueISK_SL_SL_NS1G_6thread17LinearCombinationISK_Li1EffLNS1L_9ScaleType4KindE0ELNS_15FloatRoundStyleE2ESK_EENS1_15EpilogueDefaultEEEEEvvEEEEvNT_6ParamsE --------------------------
	.section	.nv.shared._ZN7cutlass13device_kernelINS_4gemm6kernel13GemmUniversalIN4cute5tupleIJiiiiEEENS1_10collective13CollectiveMmaINS1_34MainloopSm90TmaGmmaWarpSpecializedILi3ENS5_IJNS4_1CILi2EEENSA_ILi1EEESC_EEENS1_35KernelTmaWarpSpecializedCooperativeEEENS5_IJNSA_ILi128EEENSA_ILi256EEENSA_ILi64EEEEEENS_10tfloat32_tENS5_IJlSC_lEEESK_SL_NS4_8TiledMMAINS4_8MMA_AtomIJNS4_4SM904GMMA30MMA_64x256x8_F32TF32TF32_SS_TNILNSP_7ScaleInE1ELSR_1EEEEEENS4_6LayoutISD_NS5_IJSC_NSA_ILi0EEESV_EEEEENS5_IJNS4_10UnderscoreESY_SY_EEEEENS4_13SM90_TMA_LOADENS4_14ComposedLayoutINS4_7SwizzleILi3ELi4ELi3EEENS4_18smem_ptr_flag_bitsILi32EEENSU_INS5_IJNSA_ILi8EEENSA_ILi32EEEEEENS5_IJS18_SC_EEEEEEEvNS4_8identityENS4_23SM90_TMA_LOAD_MULTICASTES1C_vS1D_EENS_8epilogue10collective6detail29Sm90TmaWarpSpecializedAdapterINS1H_15DefaultEpilogueISK_SL_SL_NS1G_6thread17LinearCombinationISK_Li1EffLNS1L_9ScaleType4KindE0ELNS_15FloatRoundStyleE2ESK_EENS1_15EpilogueDefaultEEEEEvvEEEEvNT_6ParamsE,"aw",@nobits
	.sectionflags	@""
	.align	16
	.zero		1024


//--------------------- .nv.shared.reserved.0     --------------------------
	.section	.nv.shared.reserved.0,"aw",@nobits
	.weak		__nv_reservedSMEM_offset_0_alias
	.size		__nv_reservedSMEM_offset_0_alias, 0, 0
	.other		__nv_reservedSMEM_offset_0_alias,@"STO_CUDA_RESERVED_SHARED STV_DEFAULT"
__nv_reservedSMEM_offset_0_alias:
	.zero		0


//--------------------- .nv.global                --------------------------
	.section	.nv.global,"aw",@nobits
.nv.global:
	.type		_ZN39_INTERNAL_a49da120_4_k_cu_449a2089_67434cute1_E,@object
	.size		_ZN39_INTERNAL_a49da120_4_k_cu_449a2089_67434cute1_E,(_ZN39_INTERNAL_a49da120_4_k_cu_449a2089_67434cuda3std3__45__cpo6cbeginE - _ZN39_INTERNAL_a49da120_4_k_cu_449a2089_67434cute1_E)
_ZN39_INTERNAL_a49da120_4_k_cu_449a2089_67434cute1_E:
	.zero		1
	.type		_ZN39_INTERNAL_a49da120_4_k_cu_449a2089_67434cuda3std3__45__cpo6cbeginE,@object
	.size		_ZN39_INTERNAL_a49da120_4_k_cu_449a2089_67434cuda3std3__45__cpo6cbeginE,(_ZN39_INTERNAL_a49da120_4_k_cu_449a2089_67434cuda3std3__48in_placeE - _ZN39_INTERNAL_a49da120_4_k_cu_449a2089_67434cuda3std3__45__cpo6cbeginE)
_ZN39_INTERNAL_a49da120_4_k_cu_449a2089_67434cuda3std3__45__cpo6cbeginE:
	.zero		1
	.type		_ZN39_INTERNAL_a49da120_4_k_cu_449a2089_67434cuda3std3__48in_placeE,@object
	.size		_ZN39_INTERNAL_a49da120_4_k_cu_449a2089_67434cuda3std3__48in_placeE,(_ZN39_INTERNAL_a49da120_4_k_cu_449a2089_67434cuda3std6ranges3__45__cpo9iter_moveE - _ZN39_INTERNAL_a49da120_4_k_cu_449a2089_67434cuda3std3__48in_placeE)
_ZN39_INTERNAL_a49da120_4_k_cu_449a2089_67434cuda3std3__48in_placeE:
	.zero		1
	.type		_ZN39_INTERNAL_a49da120_4_k_cu_449a2089_67434cuda3std6ranges3__45__cpo9iter_moveE,@object
	.size		_ZN39_INTERNAL_a49da120_4_k_cu_449a2089_67434cuda3std6ranges3__45__cpo9iter_moveE,(_ZN39_INTERNAL_a49da120_4_k_cu_449a2089_67434cuda3std3__45__cpo5beginE - _ZN39_INTERNAL_a49da120_4_k_cu_449a2089_67434cuda3std6ranges3__45__cpo9iter_moveE)
_ZN39_INTERNAL_a49da120_4_k_cu_449a2089_67434cuda3std6ranges3__45__cpo9iter_moveE:
	.zero		1
	.type		_ZN39_INTERNAL_a49da120_4_k_cu_449a2089_67434cuda3std3__45__cpo5beginE,@object
	.size		_ZN39_INTERNAL_a49da120_4_k_cu_449a2089_67434cuda3std3__45__cpo5beginE,(_ZN39_INTERNAL_a49da120_4_k_cu_449a2089_67434cuda3std3__441_GLOBAL__N__a49da120_4_k_cu_449a2089_67436ignoreE - _ZN39_INTERNAL_a49da120_4_k_cu_449a2089_67434cuda3std3__45__cpo5beginE)
_ZN39_INTERNAL_a49da120_4_k_cu_449a2089_67434cuda3std3__45__cpo5beginE:
	.zero		1
	.type		_ZN39_INTERNAL_a49da120_4_k_cu_449a2089_67434cuda3std3__441_GLOBAL__N__a49da120_4_k_cu_449a2089_67436ignoreE,@object
	.size		_ZN39_INTERNAL_a49da120_4_k_cu_449a2089_67434cuda3std3__441_GLOBAL__N__a49da120_4_k_cu_449a2089_67436ignoreE,(_ZN39_INTERNAL_a49da120_4_k_cu_449a2089_67434cute7productE - _ZN39_INTERNAL_a49da120_4_k_cu_449a2089_67434cuda3std3__441_GLOBAL__N__a49da120_4_k_cu_449a2089_67436ignoreE)
_ZN39_INTERNAL_a49da120_4_k_cu_449a2089_67434cuda3std3__441_GLOBAL__N__a49da120_4_k_cu_449a2089_67436ignoreE:
	.zero		1
	.type		_ZN39_INTERNAL_a49da120_4_k_cu_449a2089_67434cute7productE,@object
	.size		_ZN39_INTERNAL_a49da120_4_k_cu_449a2089_67434cute7productE,(_ZN39_INTERNAL_a49da120_4_k_cu_449a2089_67434cuda3std3__45__cpo3endE - _ZN39_INTERNAL_a49da120_4_k_cu_449a2089_67434cute7productE)
_ZN39_INTERNAL_a49da120_4_k_cu_449a2089_67434cute7productE:
	.zero		1
	.type		_ZN39_INTERNAL_a49da120_4_k_cu_449a2089_67434cuda3std3__45__cpo3endE,@object
	.size		_ZN39_INTERNAL_a49da120_4_k_cu_449a2089_67434cuda3std3__45__cpo3endE,(_ZN39_INTERNAL_a49da120_4_k_cu_449a2089_67434cuda3std3__419piecewise_constructE - _ZN39_INTERNAL_a49da120_4_k_cu_449a2089_67434cuda3std3__45__cpo3endE)
_ZN39_INTERNAL_a49da120_4_k_cu_449a2089_67434cuda3std3__45__cpo3endE:
	.zero		1
	.type		_ZN39_INTERNAL_a49da120_4_k_cu_449a2089_67434cuda3std3__419piecewise_constructE,@object
	.size		_ZN39_INTERNAL_a49da120_4_k_cu_449a2089_67434cuda3std3__419piecewise_constructE,(_ZN39_INTERNAL_a49da120_4_k_cu_449a2089_67434cuda3std3__45__cpo4cendE - _ZN39_INTERNAL_a49da120_4_k_cu_449a2089_67434cuda3std3__419piecewise_constructE)
_ZN39_INTERNAL_a49da120_4_k_cu_449a2089_67434cuda3std3__419piecewise_constructE:
	.zero		1
	.type		_ZN39_INTERNAL_a49da120_4_k_cu_449a2089_67434cuda3std3__45__cpo4cendE,@object
	.size		_ZN39_INTERNAL_a49da120_4_k_cu_449a2089_67434cuda3std3__45__cpo4cendE,(_ZN39_INTERNAL_a49da120_4_k_cu_449a2089_67434cuda3std6ranges3__45__cpo4swapE - _ZN39_INTERNAL_a49da120_4_k_cu_449a2089_67434cuda3std3__45__cpo4cendE)
_ZN39_INTERNAL_a49da120_4_k_cu_449a2089_67434cuda3std3__45__cpo4cendE:
	.zero		1
	.type		_ZN39_INTERNAL_a49da120_4_k_cu_449a2089_67434cuda3std6ranges3__45__cpo4swapE,@object
	.size		_ZN39_INTERNAL_a49da120_4_k_cu_449a2089_67434cuda3std6ranges3__45__cpo4swapE,(.L_8 - _ZN39_INTERNAL_a49da120_4_k_cu_449a2089_67434cuda3std6ranges3__45__cpo4swapE)
_ZN39_INTERNAL_a49da120_4_k_cu_449a2089_67434cuda3std6ranges3__45__cpo4swapE:
	.zero		1
.L_8:


//--------------------- .nv.constant0._ZN7cutlass13device_kernelINS_4gemm6kernel13GemmUniversalIN4cute5tupleIJiiiiEEENS1_10collective13CollectiveMmaINS1_34MainloopSm90TmaGmmaWarpSpecializedILi3ENS5_IJNS4_1CILi2EEENSA_ILi1EEESC_EEENS1_35KernelTmaWarpSpecializedCooperativeEEENS5_IJNSA_ILi128EEENSA_ILi256EEENSA_ILi64EEEEEENS_10tfloat32_tENS5_IJlSC_lEEESK_SL_NS4_8TiledMMAINS4_8MMA_AtomIJNS4_4SM904GMMA30MMA_64x256x8_F32TF32TF32_SS_TNILNSP_7ScaleInE1ELSR_1EEEEEENS4_6LayoutISD_NS5_IJSC_NSA_ILi0EEESV_EEEEENS5_IJNS4_10UnderscoreESY_SY_EEEEENS4_13SM90_TMA_LOADENS4_14ComposedLayoutINS4_7SwizzleILi3ELi4ELi3EEENS4_18smem_ptr_flag_bitsILi32EEENSU_INS5_IJNSA_ILi8EEENSA_ILi32EEEEEENS5_IJS18_SC_EEEEEEEvNS4_8identityENS4_23SM90_TMA_LOAD_MULTICASTES1C_vS1D_EENS_8epilogue10collective6detail29Sm90TmaWarpSpecializedAdapterINS1H_15DefaultEpilogueISK_SL_SL_NS1G_6thread17LinearCombinationISK_Li1EffLNS1L_9ScaleType4KindE0ELNS_15FloatRoundStyleE2ESK_EENS1_15EpilogueDefaultEEEEEvvEEEEvNT_6ParamsE --------------------------
	.section	.nv.constant0._ZN7cutlass13device_kernelINS_4gemm6kernel13GemmUniversalIN4cute5tupleIJiiiiEEENS1_10collective13CollectiveMmaINS1_34MainloopSm90TmaGmmaWarpSpecializedILi3ENS5_IJNS4_1CILi2EEENSA_ILi1EEESC_EEENS1_35KernelTmaWarpSpecializedCooperativeEEENS5_IJNSA_ILi128EEENSA_ILi256EEENSA_ILi64EEEEEENS_10tfloat32_tENS5_IJlSC_lEEESK_SL_NS4_8TiledMMAINS4_8MMA_AtomIJNS4_4SM904GMMA30MMA_64x256x8_F32TF32TF32_SS_TNILNSP_7ScaleInE1ELSR_1EEEEEENS4_6LayoutISD_NS5_IJSC_NSA_ILi0EEESV_EEEEENS5_IJNS4_10UnderscoreESY_SY_EEEEENS4_13SM90_TMA_LOADENS4_14ComposedLayoutINS4_7SwizzleILi3ELi4ELi3EEENS4_18smem_ptr_flag_bitsILi32EEENSU_INS5_IJNSA_ILi8EEENSA_ILi32EEEEEENS5_IJS18_SC_EEEEEEEvNS4_8identityENS4_23SM90_TMA_LOAD_MULTICASTES1C_vS1D_EENS_8epilogue10collective6detail29Sm90TmaWarpSpecializedAdapterINS1H_15DefaultEpilogueISK_SL_SL_NS1G_6thread17LinearCombinationISK_Li1EffLNS1L_9ScaleType4KindE0ELNS_15FloatRoundStyleE2ESK_EENS1_15EpilogueDefaultEEEEEvvEEEEvNT_6ParamsE,"a",@progbits
	.sectionflags	@""
	.align	4
.nv.constant0._ZN7cutlass13device_kernelINS_4gemm6kernel13GemmUniversalIN4cute5tupleIJiiiiEEENS1_10collective13CollectiveMmaINS1_34MainloopSm90TmaGmmaWarpSpecializedILi3ENS5_IJNS4_1CILi2EEENSA_ILi1EEESC_EEENS1_35KernelTmaWarpSpecializedCooperativeEEENS5_IJNSA_ILi128EEENSA_ILi256EEENSA_ILi64EEEEEENS_10tfloat32_tENS5_IJlSC_lEEESK_SL_NS4_8TiledMMAINS4_8MMA_AtomIJNS4_4SM904GMMA30MMA_64x256x8_F32TF32TF32_SS_TNILNSP_7ScaleInE1ELSR_1EEEEEENS4_6LayoutISD_NS5_IJSC_NSA_ILi0EEESV_EEEEENS5_IJNS4_10UnderscoreESY_SY_EEEEENS4_13SM90_TMA_LOADENS4_14ComposedLayoutINS4_7SwizzleILi3ELi4ELi3EEENS4_18smem_ptr_flag_bitsILi32EEENSU_INS5_IJNSA_ILi8EEENSA_ILi32EEEEEENS5_IJS18_SC_EEEEEEEvNS4_8identityENS4_23SM90_TMA_LOAD_MULTICASTES1C_vS1D_EENS_8epilogue10collective6detail29Sm90TmaWarpSpecializedAdapterINS1H_15DefaultEpilogueISK_SL_SL_NS1G_6thread17LinearCombinationISK_Li1EffLNS1L_9ScaleType4KindE0ELNS_15FloatRoundStyleE2ESK_EENS1_15EpilogueDefaultEEEEEvvEEEEvNT_6ParamsE:
	.zero		1664


//--------------------- SYMBOLS --------------------------

	.type		.nv.reservedSmem.offset0,@object
	.size		.nv.reservedSmem.offset0,0x4
	.type		__assertfail,@function
